	.target	sm_90a

	.elftype	@"ET_EXEC"


//--------------------- .note.nv.tkinfo           --------------------------
	.section	.note.nv.tkinfo,"",@"SHT_NOTE"
	.sectionflags	@"SHF_NOTE_NV_TKINFO"
	.tkinfo
        /*0018*/ 	.word	0x00000002
        /*0030*/ 	.string	""
        /*0030*/ 	.string	"ptxas"
        /*0030*/ 	.string	"Cuda compilation tools, release 13.0, V13.0.88"
        /*0030*/ 	.string	"Build cuda_13.0.r13.0/compiler.36424714_0"
        /*0030*/ 	.string	"-arch sm_90a -m 64 "



//--------------------- .note.nv.cuinfo           --------------------------
	.section	.note.nv.cuinfo,"",@"SHT_NOTE"
	.sectionflags	@"SHF_NOTE_NV_CUINFO"
        /*0018*/ 	.short	0x0002
        /*001a*/ 	.short	0x005a
        /*001c*/ 	.short	0x0082
	.zero		2


//--------------------- .nv.info                  --------------------------
	.section	.nv.info,"",@"SHT_CUDA_INFO"
	.align	4


	//----- nvinfo : EIATTR_REGCOUNT
	.align		4
        /*0000*/ 	.byte	0x04, 0x2f
        /*0002*/ 	.short	(.L_15 - .L_14)
	.align		4
.L_14:
        /*0004*/ 	.word	index@(_ZN7cutlass13device_kernelINS_4gemm6kernel13GemmUniversalIN4cute5tupleIJiiiiEEENS1_10collective13CollectiveMmaINS1_34MainloopSm90TmaGmmaWarpSpecializedILi14ENS5_IJNS4_1CILi1EEESB_SB_EEENS1_32KernelTmaWarpSpecializedPingpongEEENS5_IJNSA_ILi64EEESF_SF_EEENS_6half_tENS5_IJSB_llEEESH_NS5_IJlSB_lEEENS4_8TiledMMAINS4_8MMA_AtomIJNS4_4SM904GMMA25MMA_64x64x16_F32F16F16_SSILNSN_5MajorE1ELSP_0ELNSN_7ScaleInE1ELSQ_1EEEEEENS4_6LayoutISC_NS5_IJNSA_ILi0EEESU_SU_EEEEENS5_IJNS4_10UnderscoreESX_SX_EEEEENS4_13SM90_TMA_LOADENS4_14ComposedLayoutINS4_7SwizzleILi3ELi4ELi3EEENS4_18smem_ptr_flag_bitsILi16EEENST_INS5_IJSF_NSA_ILi8EEEEEENS5_IJSB_SF_EEEEEEEvNS4_8identityES10_NS11_IS13_S15_NST_INS5_IJS16_SF_EEENS5_IJSF_SB_EEEEEEEvS1B_EENS_8epilogue10collective6detail29Sm90TmaWarpSpecializedAdapterINS1I_15DefaultEpilogueISH_SJ_SJ_NS1H_6thread17LinearCombinationISH_Li1EffLNS1M_9ScaleType4KindE0ELNS_15FloatRoundStyleE2ESH_EENS1_15EpilogueDefaultEEEEEvvEEEEvNT_6ParamsE)
        /*0008*/ 	.word	0x000000a8


	//----- nvinfo : EIATTR_FRAME_SIZE
	.align		4
.L_15:
        /*000c*/ 	.byte	0x04, 0x11
        /*000e*/ 	.short	(.L_17 - .L_16)
	.align		4
.L_16:
        /*0010*/ 	.word	index@(_ZN7cutlass13device_kernelINS_4gemm6kernel13GemmUniversalIN4cute5tupleIJiiiiEEENS1_10collective13CollectiveMmaINS1_34MainloopSm90TmaGmmaWarpSpecializedILi14ENS5_IJNS4_1CILi1EEESB_SB_EEENS1_32KernelTmaWarpSpecializedPingpongEEENS5_IJNSA_ILi64EEESF_SF_EEENS_6half_tENS5_IJSB_llEEESH_NS5_IJlSB_lEEENS4_8TiledMMAINS4_8MMA_AtomIJNS4_4SM904GMMA25MMA_64x64x16_F32F16F16_SSILNSN_5MajorE1ELSP_0ELNSN_7ScaleInE1ELSQ_1EEEEEENS4_6LayoutISC_NS5_IJNSA_ILi0EEESU_SU_EEEEENS5_IJNS4_10UnderscoreESX_SX_EEEEENS4_13SM90_TMA_LOADENS4_14ComposedLayoutINS4_7SwizzleILi3ELi4ELi3EEENS4_18smem_ptr_flag_bitsILi16EEENST_INS5_IJSF_NSA_ILi8EEEEEENS5_IJSB_SF_EEEEEEEvNS4_8identityES10_NS11_IS13_S15_NST_INS5_IJS16_SF_EEENS5_IJSF_SB_EEEEEEEvS1B_EENS_8epilogue10collective6detail29Sm90TmaWarpSpecializedAdapterINS1I_15DefaultEpilogueISH_SJ_SJ_NS1H_6thread17LinearCombinationISH_Li1EffLNS1M_9ScaleType4KindE0ELNS_15FloatRoundStyleE2ESH_EENS1_15EpilogueDefaultEEEEEvvEEEEvNT_6ParamsE)
        /*0014*/ 	.word	0x00000008


	//----- nvinfo : EIATTR_MIN_STACK_SIZE
	.align		4
.L_17:
        /*0018*/ 	.byte	0x04, 0x12
        /*001a*/ 	.short	(.L_19 - .L_18)
	.align		4
.L_18:
        /*001c*/ 	.word	index@(_ZN7cutlass13device_kernelINS_4gemm6kernel13GemmUniversalIN4cute5tupleIJiiiiEEENS1_10collective13CollectiveMmaINS1_34MainloopSm90TmaGmmaWarpSpecializedILi14ENS5_IJNS4_1CILi1EEESB_SB_EEENS1_32KernelTmaWarpSpecializedPingpongEEENS5_IJNSA_ILi64EEESF_SF_EEENS_6half_tENS5_IJSB_llEEESH_NS5_IJlSB_lEEENS4_8TiledMMAINS4_8MMA_AtomIJNS4_4SM904GMMA25MMA_64x64x16_F32F16F16_SSILNSN_5MajorE1ELSP_0ELNSN_7ScaleInE1ELSQ_1EEEEEENS4_6LayoutISC_NS5_IJNSA_ILi0EEESU_SU_EEEEENS5_IJNS4_10UnderscoreESX_SX_EEEEENS4_13SM90_TMA_LOADENS4_14ComposedLayoutINS4_7SwizzleILi3ELi4ELi3EEENS4_18smem_ptr_flag_bitsILi16EEENST_INS5_IJSF_NSA_ILi8EEEEEENS5_IJSB_SF_EEEEEEEvNS4_8identityES10_NS11_IS13_S15_NST_INS5_IJS16_SF_EEENS5_IJSF_SB_EEEEEEEvS1B_EENS_8epilogue10collective6detail29Sm90TmaWarpSpecializedAdapterINS1I_15DefaultEpilogueISH_SJ_SJ_NS1H_6thread17LinearCombinationISH_Li1EffLNS1M_9ScaleType4KindE0ELNS_15FloatRoundStyleE2ESH_EENS1_15EpilogueDefaultEEEEEvvEEEEvNT_6ParamsE)
        /*0020*/ 	.word	0x00000008
.L_19:


//--------------------- .nv.compat                --------------------------
	.section	.nv.compat,"",@"SHT_CUDA_COMPAT_INFO"
	.align	4
        /*0000*/ 	.byte	0x02, 0x09, 0x01, 0x00, 0x02, 0x02, 0x04, 0x00, 0x02, 0x05, 0x05, 0x00, 0x03, 0x07, 0x01, 0x01
        /*0010*/ 	.byte	0x02, 0x03, 0x01, 0x00, 0x02, 0x06, 0x01, 0x00, 0x04, 0x0b, 0x08, 0x00, 0x00, 0x00, 0x00, 0x00
        /*0020*/ 	.byte	0x00, 0x00, 0x00, 0x00


//--------------------- .nv.info._ZN7cutlass13device_kernelINS_4gemm6kernel13GemmUniversalIN4cute5tupleIJiiiiEEENS1_10collective13CollectiveMmaINS1_34MainloopSm90TmaGmmaWarpSpecializedILi14ENS5_IJNS4_1CILi1EEESB_SB_EEENS1_32KernelTmaWarpSpecializedPingpongEEENS5_IJNSA_ILi64EEESF_SF_EEENS_6half_tENS5_IJSB_llEEESH_NS5_IJlSB_lEEENS4_8TiledMMAINS4_8MMA_AtomIJNS4_4SM904GMMA25MMA_64x64x16_F32F16F16_SSILNSN_5MajorE1ELSP_0ELNSN_7ScaleInE1ELSQ_1EEEEEENS4_6LayoutISC_NS5_IJNSA_ILi0EEESU_SU_EEEEENS5_IJNS4_10UnderscoreESX_SX_EEEEENS4_13SM90_TMA_LOADENS4_14ComposedLayoutINS4_7SwizzleILi3ELi4ELi3EEENS4_18smem_ptr_flag_bitsILi16EEENST_INS5_IJSF_NSA_ILi8EEEEEENS5_IJSB_SF_EEEEEEEvNS4_8identityES10_NS11_IS13_S15_NST_INS5_IJS16_SF_EEENS5_IJSF_SB_EEEEEEEvS1B_EENS_8epilogue10collective6detail29Sm90TmaWarpSpecializedAdapterINS1I_15DefaultEpilogueISH_SJ_SJ_NS1H_6thread17LinearCombinationISH_Li1EffLNS1M_9ScaleType4KindE0ELNS_15FloatRoundStyleE2ESH_EENS1_15EpilogueDefaultEEEEEvvEEEEvNT_6ParamsE --------------------------
	.section	.nv.info._ZN7cutlass13device_kernelINS_4gemm6kernel13GemmUniversalIN4cute5tupleIJiiiiEEENS1_10collective13CollectiveMmaINS1_34MainloopSm90TmaGmmaWarpSpecializedILi14ENS5_IJNS4_1CILi1EEESB_SB_EEENS1_32KernelTmaWarpSpecializedPingpongEEENS5_IJNSA_ILi64EEESF_SF_EEENS_6half_tENS5_IJSB_llEEESH_NS5_IJlSB_lEEENS4_8TiledMMAINS4_8MMA_AtomIJNS4_4SM904GMMA25MMA_64x64x16_F32F16F16_SSILNSN_5MajorE1ELSP_0ELNSN_7ScaleInE1ELSQ_1EEEEEENS4_6LayoutISC_NS5_IJNSA_ILi0EEESU_SU_EEEEENS5_IJNS4_10UnderscoreESX_SX_EEEEENS4_13SM90_TMA_LOADENS4_14ComposedLayoutINS4_7SwizzleILi3ELi4ELi3EEENS4_18smem_ptr_flag_bitsILi16EEENST_INS5_IJSF_NSA_ILi8EEEEEENS5_IJSB_SF_EEEEEEEvNS4_8identityES10_NS11_IS13_S15_NST_INS5_IJS16_SF_EEENS5_IJSF_SB_EEEEEEEvS1B_EENS_8epilogue10collective6detail29Sm90TmaWarpSpecializedAdapterINS1I_15DefaultEpilogueISH_SJ_SJ_NS1H_6thread17LinearCombinationISH_Li1EffLNS1M_9ScaleType4KindE0ELNS_15FloatRoundStyleE2ESH_EENS1_15EpilogueDefaultEEEEEvvEEEEvNT_6ParamsE,"",@"SHT_CUDA_INFO"
	.sectionflags	@""
	.align	4


	//----- nvinfo : EIATTR_CUDA_API_VERSION
	.align		4
        /*0000*/ 	.byte	0x04, 0x37
        /*0002*/ 	.short	(.L_21 - .L_20)
.L_20:
        /*0004*/ 	.word	0x00000082


	//----- nvinfo : EIATTR_KPARAM_INFO
	.align		4
.L_21:
        /*0008*/ 	.byte	0x04, 0x17
        /*000a*/ 	.short	(.L_23 - .L_22)
.L_22:
        /*000c*/ 	.word	0x00000000
        /*0010*/ 	.short	0x0000
        /*0012*/ 	.short	0x0070
        /*0014*/ 	.byte	0x00, 0xf0, 0x01, 0x10


	//----- nvinfo : EIATTR_SPARSE_MMA_MASK
	.align		4
.L_23:
        /*0018*/ 	.byte	0x03, 0x50
        /*001a*/ 	.short	0x0000


	//----- nvinfo : EIATTR_MAXREG_COUNT
	.align		4
        /*001c*/ 	.byte	0x03, 0x1b
        /*001e*/ 	.short	0x00a8


	//----- nvinfo : EIATTR_NUM_BARRIERS
	.align		4
        /*0020*/ 	.byte	0x02, 0x4c
        /*0022*/ 	.byte	0x01
	.zero		1


	//----- nvinfo : EIATTR_EXTERNS
	.align		4
        /*0024*/ 	.byte	0x04, 0x0f
        /*0026*/ 	.short	(.L_25 - .L_24)


	//   ....[0]....
	.align		4
.L_24:
        /*0028*/ 	.word	index@(__assertfail)


	//----- nvinfo : EIATTR_ANNOTATIONS
	.align		4
.L_25:
        /*002c*/ 	.byte	0x04, 0x55
        /*002e*/ 	.short	(.L_27 - .L_26)


	//   ....[0]....
.L_26:
        /*0030*/ 	.word	0x00000001
        /*0034*/ 	.byte	0x40, 0x0c, 0x00, 0x00, 0x01, 0x00, 0x00, 0x00, 0x80, 0x44, 0x00, 0x00, 0x01, 0x00, 0x00, 0x00
        /*0044*/ 	.byte	0x70, 0x50, 0x00, 0x00


	//----- nvinfo : EIATTR_MERCURY_ISA_VERSION
	.align		4
.L_27:
        /*0048*/ 	.byte	0x03, 0x5f
        /*004a*/ 	.short	0x0101


	//----- nvinfo : EIATTR_INT_WARP_WIDE_INSTR_OFFSETS
	.align		4
        /*004c*/ 	.byte	0x04, 0x31
        /*004e*/ 	.short	(.L_29 - .L_28)


	//   ....[0]....
.L_28:
        /*0050*/ 	.word	0x00000550


	//   ....[1]....
        /*0054*/ 	.word	0x00000570


	//   ....[2]....
        /*0058*/ 	.word	0x000005f0


	//   ....[3]....
        /*005c*/ 	.word	0x00000600


	//   ....[4]....
        /*0060*/ 	.word	0x00000610


	//   ....[5]....
        /*0064*/ 	.word	0x00000630


	//   ....[6]....
        /*0068*/ 	.word	0x000006c0


	//   ....[7]....
        /*006c*/ 	.word	0x000006e0


	//----- nvinfo : EIATTR_COOP_GROUP_MASK_REGIDS
	.align		4
.L_29:
        /*0070*/ 	.byte	0x04, 0x29
        /*0072*/ 	.short	(.L_31 - .L_30)


	//   ....[0]....
.L_30:
        /*0074*/ 	.word	0xffffffff


	//   ....[1]....
        /*0078*/ 	.word	0xffffffff


	//   ....[2]....
        /*007c*/ 	.word	0xffffffff


	//   ....[3]....
        /*0080*/ 	.word	0xffffffff


	//   ....[4]....
        /*0084*/ 	.word	0xffffffff


	//   ....[5]....
        /*0088*/ 	.word	0xffffffff


	//----- nvinfo : EIATTR_COOP_GROUP_INSTR_OFFSETS
	.align		4
.L_31:
        /*008c*/ 	.byte	0x04, 0x28
        /*008e*/ 	.short	(.L_33 - .L_32)


	//   ....[0]....
.L_32:
        /*0090*/ 	.word	0x00000070


	//   ....[1]....
        /*0094*/ 	.word	0x00000080


	//   ....[2]....
        /*0098*/ 	.word	0x00000140


	//   ....[3]....
        /*009c*/ 	.word	0x00000440


	//   ....[4]....
        /*00a0*/ 	.word	0x00000480


	//   ....[5]....
        /*00a4*/ 	.word	0x000004d0


	//----- nvinfo : EIATTR_REG_RECONFIG
	.align		4
.L_33:
        /*00a8*/ 	.byte	0x01, 0x54
	.zero		2


	//----- nvinfo : EIATTR_SYSCALL_OFFSETS
	.align		4
        /*00ac*/ 	.byte	0x04, 0x46
        /*00ae*/ 	.short	(.L_35 - .L_34)


	//   ....[0]....
.L_34:
        /*00b0*/ 	.word	0x00001770


	//----- nvinfo : EIATTR_MBARRIER_INSTR_OFFSETS
	.align		4
.L_35:
        /*00b4*/ 	.byte	0x04, 0x39
        /*00b6*/ 	.short	(.L_37 - .L_36)


	//   ....[0]....
.L_36:
        /*00b8*/ 	.word	0x00000260
        /*00bc*/ 	.word	0x000000ff
        /*00c0*/ 	.word	0x00000000
        /*00c4*/ 	.short	0x0100
        /*00c6*/ 	.byte	0x08
	.zero		1


	//   ....[1]....
        /*00c8*/ 	.word	0x00000270
        /*00cc*/ 	.word	0x000000ff
        /*00d0*/ 	.word	0x00000070
        /*00d4*/ 	.short	0x0100
        /*00d6*/ 	.byte	0x08
	.zero		1


	//   ....[2]....
        /*00d8*/ 	.word	0x00000280
        /*00dc*/ 	.word	0x000000ff
        /*00e0*/ 	.word	0x00000008
        /*00e4*/ 	.short	0x0100
        /*00e6*/ 	.byte	0x08
	.zero		1


	//   ....[3]....
        /*00e8*/ 	.word	0x00000290
        /*00ec*/ 	.word	0x000000ff
        /*00f0*/ 	.word	0x00000078
        /*00f4*/ 	.short	0x0100
        /*00f6*/ 	.byte	0x08
	.zero		1


	//   ....[4]....
        /*00f8*/ 	.word	0x000002a0
        /*00fc*/ 	.word	0x000000ff
        /*0100*/ 	.word	0x00000010
        /*0104*/ 	.short	0x0100
        /*0106*/ 	.byte	0x08
	.zero		1


	//   ....[5]....
        /*0108*/ 	.word	0x000002b0
        /*010c*/ 	.word	0x000000ff
        /*0110*/ 	.word	0x00000080
        /*0114*/ 	.short	0x0100
        /*0116*/ 	.byte	0x08
	.zero		1


	//   ....[6]....
        /*0118*/ 	.word	0x000002c0
        /*011c*/ 	.word	0x000000ff
        /*0120*/ 	.word	0x00000018
        /*0124*/ 	.short	0x0100
        /*0126*/ 	.byte	0x08
	.zero		1


	//   ....[7]....
        /*0128*/ 	.word	0x000002d0
        /*012c*/ 	.word	0x000000ff
        /*0130*/ 	.word	0x00000088
        /*0134*/ 	.short	0x0100
        /*0136*/ 	.byte	0x08
	.zero		1


	//   ....[8]....
        /*0138*/ 	.word	0x000002e0
        /*013c*/ 	.word	0x000000ff
        /*0140*/ 	.word	0x00000020
        /*0144*/ 	.short	0x0100
        /*0146*/ 	.byte	0x08
	.zero		1


	//   ....[9]....
        /*0148*/ 	.word	0x000002f0
        /*014c*/ 	.word	0x000000ff
        /*0150*/ 	.word	0x00000090
        /*0154*/ 	.short	0x0100
        /*0156*/ 	.byte	0x08
	.zero		1


	//   ....[10]....
        /*0158*/ 	.word	0x00000300
        /*015c*/ 	.word	0x000000ff
        /*0160*/ 	.word	0x00000028
        /*0164*/ 	.short	0x0100
        /*0166*/ 	.byte	0x08
	.zero		1


	//   ....[11]....
        /*0168*/ 	.word	0x00000310
        /*016c*/ 	.word	0x000000ff
        /*0170*/ 	.word	0x00000098
        /*0174*/ 	.short	0x0100
        /*0176*/ 	.byte	0x08
	.zero		1


	//   ....[12]....
        /*0178*/ 	.word	0x00000320
        /*017c*/ 	.word	0x000000ff
        /*0180*/ 	.word	0x00000030
        /*0184*/ 	.short	0x0100
        /*0186*/ 	.byte	0x08
	.zero		1


	//   ....[13]....
        /*0188*/ 	.word	0x00000330
        /*018c*/ 	.word	0x000000ff
        /*0190*/ 	.word	0x000000a0
        /*0194*/ 	.short	0x0100
        /*0196*/ 	.byte	0x08
	.zero		1


	//   ....[14]....
        /*0198*/ 	.word	0x00000340
        /*019c*/ 	.word	0x000000ff
        /*01a0*/ 	.word	0x00000038
        /*01a4*/ 	.short	0x0100
        /*01a6*/ 	.byte	0x08
	.zero		1


	//   ....[15]....
        /*01a8*/ 	.word	0x00000350
        /*01ac*/ 	.word	0x000000ff
        /*01b0*/ 	.word	0x000000a8
        /*01b4*/ 	.short	0x0100
        /*01b6*/ 	.byte	0x08
	.zero		1


	//   ....[16]....
        /*01b8*/ 	.word	0x00000360
        /*01bc*/ 	.word	0x000000ff
        /*01c0*/ 	.word	0x00000040
        /*01c4*/ 	.short	0x0100
        /*01c6*/ 	.byte	0x08
	.zero		1


	//   ....[17]....
        /*01c8*/ 	.word	0x00000370
        /*01cc*/ 	.word	0x000000ff
        /*01d0*/ 	.word	0x000000b0
        /*01d4*/ 	.short	0x0100
        /*01d6*/ 	.byte	0x08
	.zero		1


	//   ....[18]....
        /*01d8*/ 	.word	0x00000380
        /*01dc*/ 	.word	0x000000ff
        /*01e0*/ 	.word	0x00000048
        /*01e4*/ 	.short	0x0100
        /*01e6*/ 	.byte	0x08
	.zero		1


	//   ....[19]....
        /*01e8*/ 	.word	0x00000390
        /*01ec*/ 	.word	0x000000ff
        /*01f0*/ 	.word	0x000000b8
        /*01f4*/ 	.short	0x0100
        /*01f6*/ 	.byte	0x08
	.zero		1


	//   ....[20]....
        /*01f8*/ 	.word	0x000003a0
        /*01fc*/ 	.word	0x000000ff
        /*0200*/ 	.word	0x00000050
        /*0204*/ 	.short	0x0100
        /*0206*/ 	.byte	0x08
	.zero		1


	//   ....[21]....
        /*0208*/ 	.word	0x000003b0
        /*020c*/ 	.word	0x000000ff
        /*0210*/ 	.word	0x000000c0
        /*0214*/ 	.short	0x0100
        /*0216*/ 	.byte	0x08
	.zero		1


	//   ....[22]....
        /*0218*/ 	.word	0x000003c0
        /*021c*/ 	.word	0x000000ff
        /*0220*/ 	.word	0x00000058
        /*0224*/ 	.short	0x0100
        /*0226*/ 	.byte	0x08
	.zero		1


	//   ....[23]....
        /*0228*/ 	.word	0x000003d0
        /*022c*/ 	.word	0x000000ff
        /*0230*/ 	.word	0x000000c8
        /*0234*/ 	.short	0x0100
        /*0236*/ 	.byte	0x08
	.zero		1


	//   ....[24]....
        /*0238*/ 	.word	0x000003e0
        /*023c*/ 	.word	0x000000ff
        /*0240*/ 	.word	0x00000060
        /*0244*/ 	.short	0x0100
        /*0246*/ 	.byte	0x08
	.zero		1


	//   ....[25]....
        /*0248*/ 	.word	0x000003f0
        /*024c*/ 	.word	0x000000ff
        /*0250*/ 	.word	0x000000d0
        /*0254*/ 	.short	0x0100
        /*0256*/ 	.byte	0x08
	.zero		1


	//   ....[26]....
        /*0258*/ 	.word	0x00000400
        /*025c*/ 	.word	0x000000ff
        /*0260*/ 	.word	0x00000068
        /*0264*/ 	.short	0x0100
        /*0266*/ 	.byte	0x08
	.zero		1


	//   ....[27]....
        /*0268*/ 	.word	0x00000410
        /*026c*/ 	.word	0x000000ff
        /*0270*/ 	.word	0x000000d8
        /*0274*/ 	.short	0x0100
        /*0276*/ 	.byte	0x08
	.zero		1


	//   ....[28]....
        /*0278*/ 	.word	0x00000720
        /*027c*/ 	.word	0x000000ff
        /*0280*/ 	.word	0x00000110
        /*0284*/ 	.short	0x0100
        /*0286*/ 	.byte	0x08
	.zero		1


	//   ....[29]....
        /*0288*/ 	.word	0x00000790
        /*028c*/ 	.word	0x000000ff
        /*0290*/ 	.word	0x00000118
        /*0294*/ 	.short	0x0100
        /*0296*/ 	.byte	0x08
	.zero		1


	//   ....[30]....
        /*0298*/ 	.word	0x000007b0
        /*029c*/ 	.word	0x000000ff
        /*02a0*/ 	.word	0x000000f0
        /*02a4*/ 	.short	0x0100
        /*02a6*/ 	.byte	0x09
	.zero		1


	//   ....[31]....
        /*02a8*/ 	.word	0x000007c0
        /*02ac*/ 	.word	0x000000ff
        /*02b0*/ 	.word	0x000000f8
        /*02b4*/ 	.short	0x0100
        /*02b6*/ 	.byte	0x09
	.zero		1


	//   ....[32]....
        /*02b8*/ 	.word	0x000007d0
        /*02bc*/ 	.word	0x000000ff
        /*02c0*/ 	.word	0x00000100
        /*02c4*/ 	.short	0x0100
        /*02c6*/ 	.byte	0x09
	.zero		1


	//   ....[33]....
        /*02c8*/ 	.word	0x000007e0
        /*02cc*/ 	.word	0x000000ff
        /*02d0*/ 	.word	0x00000108
        /*02d4*/ 	.short	0x0100
        /*02d6*/ 	.byte	0x09
	.zero		1


	//   ....[34]....
        /*02d8*/ 	.word	0x00001650
        /*02dc*/ 	.word	0x0000003d
        /*02e0*/ 	.word	0x00000000
        /*02e4*/ 	.short	0x010a
        /*02e6*/ 	.byte	0x2a
	.zero		1


	//   ....[35]....
        /*02e8*/ 	.word	0x000017f0
        /*02ec*/ 	.word	0x00000003
        /*02f0*/ 	.word	0x00000000
        /*02f4*/ 	.short	0x010a
        /*02f6*/ 	.byte	0x3f
	.zero		1


	//   ....[36]....
        /*02f8*/ 	.word	0x00001830
        /*02fc*/ 	.word	0x00000003
        /*0300*/ 	.word	0x00000000
        /*0304*/ 	.short	0x010a
        /*0306*/ 	.byte	0x3f
	.zero		1


	//   ....[37]....
        /*0308*/ 	.word	0x00001b30
        /*030c*/ 	.word	0x000000ff
        /*0310*/ 	.word	0x00000000
        /*0314*/ 	.short	0x010a
        /*0316*/ 	.byte	0x04
	.zero		1


	//   ....[38]....
        /*0318*/ 	.word	0x00001b70
        /*031c*/ 	.word	0x000000ff
        /*0320*/ 	.word	0x00000000
        /*0324*/ 	.short	0x010a
        /*0326*/ 	.byte	0x04
	.zero		1


	//   ....[39]....
        /*0328*/ 	.word	0x00001dd0
        /*032c*/ 	.word	0x000000ff
        /*0330*/ 	.word	0x00000000
        /*0334*/ 	.short	0x0101
        /*0336*/ 	.byte	0x04
	.zero		1


	//   ....[40]....
        /*0338*/ 	.word	0x00001ec0
        /*033c*/ 	.word	0x0000003e
        /*0340*/ 	.word	0x00000000
        /*0344*/ 	.short	0x0101
        /*0346*/ 	.byte	0x2f
	.zero		1


	//   ....[41]....
        /*0348*/ 	.word	0x00001fa0
        /*034c*/ 	.word	0x000000ff
        /*0350*/ 	.word	0x00000000
        /*0354*/ 	.short	0x0101
        /*0356*/ 	.byte	0x06
	.zero		1


	//   ....[42]....
        /*0358*/ 	.word	0x00002050
        /*035c*/ 	.word	0x0000003d
        /*0360*/ 	.word	0x00000010
        /*0364*/ 	.short	0x010a
        /*0366*/ 	.byte	0x2a
	.zero		1


	//   ....[43]....
        /*0368*/ 	.word	0x000044a0
        /*036c*/ 	.word	0x00000040
        /*0370*/ 	.word	0x00000000
        /*0374*/ 	.short	0x0101
        /*0376*/ 	.byte	0x2f
	.zero		1


	//   ....[44]....
        /*0378*/ 	.word	0x00004e00
        /*037c*/ 	.word	0x0000000a
        /*0380*/ 	.word	0x00000070
        /*0384*/ 	.short	0x010a
        /*0386*/ 	.byte	0x3f
	.zero		1


	//   ....[45]....
        /*0388*/ 	.word	0x00005180
        /*038c*/ 	.word	0x00000008
        /*0390*/ 	.word	0x00000118
        /*0394*/ 	.short	0x0101
        /*0396*/ 	.byte	0x3f
	.zero		1


	//   ....[46]....
        /*0398*/ 	.word	0x00005910
        /*039c*/ 	.word	0x00000009
        /*03a0*/ 	.word	0x00000000
        /*03a4*/ 	.short	0x010a
        /*03a6*/ 	.byte	0x3f
	.zero		1


	//   ....[47]....
        /*03a8*/ 	.word	0x00005990
        /*03ac*/ 	.word	0x00000008
        /*03b0*/ 	.word	0x00000000
        /*03b4*/ 	.short	0x010a
        /*03b6*/ 	.byte	0x3f
	.zero		1


	//   ....[48]....
        /*03b8*/ 	.word	0x00005a20
        /*03bc*/ 	.word	0x00000009
        /*03c0*/ 	.word	0x00000000
        /*03c4*/ 	.short	0x010a
        /*03c6*/ 	.byte	0x3f
	.zero		1


	//   ....[49]....
        /*03c8*/ 	.word	0x00005ab0
        /*03cc*/ 	.word	0x00000008
        /*03d0*/ 	.word	0x00000000
        /*03d4*/ 	.short	0x010a
        /*03d6*/ 	.byte	0x3f
	.zero		1


	//   ....[50]....
        /*03d8*/ 	.word	0x00005b40
        /*03dc*/ 	.word	0x00000009
        /*03e0*/ 	.word	0x00000000
        /*03e4*/ 	.short	0x010a
        /*03e6*/ 	.byte	0x3f
	.zero		1


	//   ....[51]....
        /*03e8*/ 	.word	0x00005bd0
        /*03ec*/ 	.word	0x00000008
        /*03f0*/ 	.word	0x00000000
        /*03f4*/ 	.short	0x010a
        /*03f6*/ 	.byte	0x3f
	.zero		1


	//   ....[52]....
        /*03f8*/ 	.word	0x00005c60
        /*03fc*/ 	.word	0x00000009
        /*0400*/ 	.word	0x00000000
        /*0404*/ 	.short	0x010a
        /*0406*/ 	.byte	0x3f
	.zero		1


	//   ....[53]....
        /*0408*/ 	.word	0x00005cf0
        /*040c*/ 	.word	0x00000008
        /*0410*/ 	.word	0x00000000
        /*0414*/ 	.short	0x010a
        /*0416*/ 	.byte	0x3f
	.zero		1


	//   ....[54]....
        /*0418*/ 	.word	0x00005d80
        /*041c*/ 	.word	0x00000009
        /*0420*/ 	.word	0x00000000
        /*0424*/ 	.short	0x010a
        /*0426*/ 	.byte	0x3f
	.zero		1


	//   ....[55]....
        /*0428*/ 	.word	0x00005e10
        /*042c*/ 	.word	0x00000008
        /*0430*/ 	.word	0x00000000
        /*0434*/ 	.short	0x010a
        /*0436*/ 	.byte	0x3f
	.zero		1


	//   ....[56]....
        /*0438*/ 	.word	0x00005ea0
        /*043c*/ 	.word	0x00000009
        /*0440*/ 	.word	0x00000000
        /*0444*/ 	.short	0x010a
        /*0446*/ 	.byte	0x3f
	.zero		1


	//   ....[57]....
        /*0448*/ 	.word	0x00005f30
        /*044c*/ 	.word	0x00000008
        /*0450*/ 	.word	0x00000000
        /*0454*/ 	.short	0x010a
        /*0456*/ 	.byte	0x3f
	.zero		1


	//   ....[58]....
        /*0458*/ 	.word	0x00005fc0
        /*045c*/ 	.word	0x0000000b
        /*0460*/ 	.word	0x00000000
        /*0464*/ 	.short	0x010a
        /*0466*/ 	.byte	0x3f
	.zero		1


	//   ....[59]....
        /*0468*/ 	.word	0x00006050
        /*046c*/ 	.word	0x00000003
        /*0470*/ 	.word	0x00000000
        /*0474*/ 	.short	0x010a
        /*0476*/ 	.byte	0x3f
	.zero		1


	//   ....[60]....
        /*0478*/ 	.word	0x000060b0
        /*047c*/ 	.word	0x0000003f
        /*0480*/ 	.word	0x00000000
        /*0484*/ 	.short	0x010a
        /*0486*/ 	.byte	0x3f
	.zero		1


	//   ....[61]....
        /*0488*/ 	.word	0x00006100
        /*048c*/ 	.word	0x00000003
        /*0490*/ 	.word	0x00000000
        /*0494*/ 	.short	0x010a
        /*0496*/ 	.byte	0x3f
	.zero		1


	//   ....[62]....
        /*0498*/ 	.word	0x00006160
        /*049c*/ 	.word	0x00000004
        /*04a0*/ 	.word	0x00000000
        /*04a4*/ 	.short	0x010a
        /*04a6*/ 	.byte	0x3f
	.zero		1


	//   ....[63]....
        /*04a8*/ 	.word	0x000061b0
        /*04ac*/ 	.word	0x0000003f
        /*04b0*/ 	.word	0x00000010
        /*04b4*/ 	.short	0x010a
        /*04b6*/ 	.byte	0x3f
	.zero		1


	//   ....[64]....
        /*04b8*/ 	.word	0x00006280
        /*04bc*/ 	.word	0x0000000a
        /*04c0*/ 	.word	0x00000070
        /*04c4*/ 	.short	0x010a
        /*04c6*/ 	.byte	0x3f
	.zero		1


	//   ....[65]....
        /*04c8*/ 	.word	0x00006350
        /*04cc*/ 	.word	0x00000009
        /*04d0*/ 	.word	0x00000000
        /*04d4*/ 	.short	0x010a
        /*04d6*/ 	.byte	0x3f
	.zero		1


	//   ....[66]....
        /*04d8*/ 	.word	0x000063a0
        /*04dc*/ 	.word	0x00000008
        /*04e0*/ 	.word	0x00000000
        /*04e4*/ 	.short	0x010a
        /*04e6*/ 	.byte	0x3f
	.zero		1


	//   ....[67]....
        /*04e8*/ 	.word	0x000063f0
        /*04ec*/ 	.word	0x00000009
        /*04f0*/ 	.word	0x00000000
        /*04f4*/ 	.short	0x010a
        /*04f6*/ 	.byte	0x3f
	.zero		1


	//   ....[68]....
        /*04f8*/ 	.word	0x00006440
        /*04fc*/ 	.word	0x00000008
        /*0500*/ 	.word	0x00000000
        /*0504*/ 	.short	0x010a
        /*0506*/ 	.byte	0x3f
	.zero		1


	//   ....[69]....
        /*0508*/ 	.word	0x00006490
        /*050c*/ 	.word	0x00000009
        /*0510*/ 	.word	0x00000000
        /*0514*/ 	.short	0x010a
        /*0516*/ 	.byte	0x3f
	.zero		1


	//   ....[70]....
        /*0518*/ 	.word	0x000064e0
        /*051c*/ 	.word	0x00000008
        /*0520*/ 	.word	0x00000000
        /*0524*/ 	.short	0x010a
        /*0526*/ 	.byte	0x3f
	.zero		1


	//   ....[71]....
        /*0528*/ 	.word	0x00006530
        /*052c*/ 	.word	0x00000009
        /*0530*/ 	.word	0x00000000
        /*0534*/ 	.short	0x010a
        /*0536*/ 	.byte	0x3f
	.zero		1


	//   ....[72]....
        /*0538*/ 	.word	0x00006580
        /*053c*/ 	.word	0x00000008
        /*0540*/ 	.word	0x00000000
        /*0544*/ 	.short	0x010a
        /*0546*/ 	.byte	0x3f
	.zero		1


	//   ....[73]....
        /*0548*/ 	.word	0x000065d0
        /*054c*/ 	.word	0x00000009
        /*0550*/ 	.word	0x00000000
        /*0554*/ 	.short	0x010a
        /*0556*/ 	.byte	0x3f
	.zero		1


	//   ....[74]....
        /*0558*/ 	.word	0x00006620
        /*055c*/ 	.word	0x00000008
        /*0560*/ 	.word	0x00000000
        /*0564*/ 	.short	0x010a
        /*0566*/ 	.byte	0x3f
	.zero		1


	//   ....[75]....
        /*0568*/ 	.word	0x00006670
        /*056c*/ 	.word	0x00000009
        /*0570*/ 	.word	0x00000000
        /*0574*/ 	.short	0x010a
        /*0576*/ 	.byte	0x3f
	.zero		1


	//   ....[76]....
        /*0578*/ 	.word	0x000066c0
        /*057c*/ 	.word	0x00000008
        /*0580*/ 	.word	0x00000000
        /*0584*/ 	.short	0x010a
        /*0586*/ 	.byte	0x3f
	.zero		1


	//   ....[77]....
        /*0588*/ 	.word	0x00006710
        /*058c*/ 	.word	0x0000000b
        /*0590*/ 	.word	0x00000000
        /*0594*/ 	.short	0x010a
        /*0596*/ 	.byte	0x3f
	.zero		1


	//----- nvinfo : EIATTR_NUM_MBARRIERS
	.align		4
.L_37:
        /*0598*/ 	.byte	0x03, 0x38
        /*059a*/ 	.short	0x0022


	//----- nvinfo : EIATTR_EXIT_INSTR_OFFSETS
	.align		4
        /*059c*/ 	.byte	0x04, 0x1c
        /*059e*/ 	.short	(.L_39 - .L_38)


	//   ....[0]....
.L_38:
        /*05a0*/ 	.word	0x00001300


	//   ....[1]....
        /*05a4*/ 	.word	0x00001360


	//   ....[2]....
        /*05a8*/ 	.word	0x00004b30


	//   ....[3]....
        /*05ac*/ 	.word	0x00004b60


	//   ....[4]....
        /*05b0*/ 	.word	0x000060a0


	//----- nvinfo : EIATTR_MAX_THREADS
	.align		4
.L_39:
        /*05b4*/ 	.byte	0x04, 0x05
        /*05b6*/ 	.short	(.L_41 - .L_40)
.L_40:
        /*05b8*/ 	.word	0x00000180
        /*05bc*/ 	.word	0x00000001
        /*05c0*/ 	.word	0x00000001


	//----- nvinfo : EIATTR_CRS_STACK_SIZE
	.align		4
.L_41:
        /*05c4*/ 	.byte	0x04, 0x1e
        /*05c6*/ 	.short	(.L_43 - .L_42)
.L_42:
        /*05c8*/ 	.word	0x00000000


	//----- nvinfo : EIATTR_CBANK_PARAM_SIZE
	.align		4
.L_43:
        /*05cc*/ 	.byte	0x03, 0x19
        /*05ce*/ 	.short	0x0470


	//----- nvinfo : EIATTR_PARAM_CBANK
	.align		4
        /*05d0*/ 	.byte	0x04, 0x0a
        /*05d2*/ 	.short	(.L_45 - .L_44)
	.align		4
.L_44:
        /*05d4*/ 	.word	index@(.nv.constant0._ZN7cutlass13device_kernelINS_4gemm6kernel13GemmUniversalIN4cute5tupleIJiiiiEEENS1_10collective13CollectiveMmaINS1_34MainloopSm90TmaGmmaWarpSpecializedILi14ENS5_IJNS4_1CILi1EEESB_SB_EEENS1_32KernelTmaWarpSpecializedPingpongEEENS5_IJNSA_ILi64EEESF_SF_EEENS_6half_tENS5_IJSB_llEEESH_NS5_IJlSB_lEEENS4_8TiledMMAINS4_8MMA_AtomIJNS4_4SM904GMMA25MMA_64x64x16_F32F16F16_SSILNSN_5MajorE1ELSP_0ELNSN_7ScaleInE1ELSQ_1EEEEEENS4_6LayoutISC_NS5_IJNSA_ILi0EEESU_SU_EEEEENS5_IJNS4_10UnderscoreESX_SX_EEEEENS4_13SM90_TMA_LOADENS4_14ComposedLayoutINS4_7SwizzleILi3ELi4ELi3EEENS4_18smem_ptr_flag_bitsILi16EEENST_INS5_IJSF_NSA_ILi8EEEEEENS5_IJSB_SF_EEEEEEEvNS4_8identityES10_NS11_IS13_S15_NST_INS5_IJS16_SF_EEENS5_IJSF_SB_EEEEEEEvS1B_EENS_8epilogue10collective6detail29Sm90TmaWarpSpecializedAdapterINS1I_15DefaultEpilogueISH_SJ_SJ_NS1H_6thread17LinearCombinationISH_Li1EffLNS1M_9ScaleType4KindE0ELNS_15FloatRoundStyleE2ESH_EENS1_15EpilogueDefaultEEEEEvvEEEEvNT_6ParamsE)
        /*05d8*/ 	.short	0x0210
        /*05da*/ 	.short	0x0470


	//----- nvinfo : EIATTR_SW_WAR
	.align		4
.L_45:
        /*05dc*/ 	.byte	0x04, 0x36
        /*05de*/ 	.short	(.L_47 - .L_46)
.L_46:
        /*05e0*/ 	.word	0x00000008
.L_47:


//--------------------- .nv.callgraph             --------------------------
	.section	.nv.callgraph,"",@"SHT_CUDA_CALLGRAPH"
	.align	4
	.sectionentsize	8
	.align		4
        /*0000*/ 	.word	0x00000000
	.align		4
        /*0004*/ 	.word	0xffffffff
	.align		4
        /*0008*/ 	.word	index@(_ZN7cutlass13device_kernelINS_4gemm6kernel13GemmUniversalIN4cute5tupleIJiiiiEEENS1_10collective13CollectiveMmaINS1_34MainloopSm90TmaGmmaWarpSpecializedILi14ENS5_IJNS4_1CILi1EEESB_SB_EEENS1_32KernelTmaWarpSpecializedPingpongEEENS5_IJNSA_ILi64EEESF_SF_EEENS_6half_tENS5_IJSB_llEEESH_NS5_IJlSB_lEEENS4_8TiledMMAINS4_8MMA_AtomIJNS4_4SM904GMMA25MMA_64x64x16_F32F16F16_SSILNSN_5MajorE1ELSP_0ELNSN_7ScaleInE1ELSQ_1EEEEEENS4_6LayoutISC_NS5_IJNSA_ILi0EEESU_SU_EEEEENS5_IJNS4_10UnderscoreESX_SX_EEEEENS4_13SM90_TMA_LOADENS4_14ComposedLayoutINS4_7SwizzleILi3ELi4ELi3EEENS4_18smem_ptr_flag_bitsILi16EEENST_INS5_IJSF_NSA_ILi8EEEEEENS5_IJSB_SF_EEEEEEEvNS4_8identityES10_NS11_IS13_S15_NST_INS5_IJS16_SF_EEENS5_IJSF_SB_EEEEEEEvS1B_EENS_8epilogue10collective6detail29Sm90TmaWarpSpecializedAdapterINS1I_15DefaultEpilogueISH_SJ_SJ_NS1H_6thread17LinearCombinationISH_Li1EffLNS1M_9ScaleType4KindE0ELNS_15FloatRoundStyleE2ESH_EENS1_15EpilogueDefaultEEEEEvvEEEEvNT_6ParamsE)
	.align		4
        /*000c*/ 	.word	index@(__assertfail)
	.align		4
        /*0010*/ 	.word	0x00000000
	.align		4
        /*0014*/ 	.word	0xfffffffe
	.align		4
        /*0018*/ 	.word	0x00000000
	.align		4
        /*001c*/ 	.word	0xfffffffd
	.align		4
        /*0020*/ 	.word	0x00000000
	.align		4
        /*0024*/ 	.word	0xfffffffc


//--------------------- .nv.constant4             --------------------------
	.section	.nv.constant4,"a",@progbits
	.align	8
	.align		8
.nv.constant4:
        /*0000*/ 	.dword	__assertfail
	.align		8
        /*0008*/ 	.dword	__unnamed_1
	.align		8
        /*0010*/ 	.dword	_ZN40_INTERNAL_0d6e5a30_4_k_cu_26ad57cb_214764cuda3std3__45__cpo5beginE
	.align		8
        /*0018*/ 	.dword	_ZN40_INTERNAL_0d6e5a30_4_k_cu_26ad57cb_214764cuda3std3__45__cpo3endE
	.align		8
        /*0020*/ 	.dword	_ZN40_INTERNAL_0d6e5a30_4_k_cu_26ad57cb_214764cuda3std3__45__cpo6cbeginE
	.align		8
        /*0028*/ 	.dword	_ZN40_INTERNAL_0d6e5a30_4_k_cu_26ad57cb_214764cuda3std3__45__cpo4cendE
	.align		8
        /*0030*/ 	.dword	_ZN40_INTERNAL_0d6e5a30_4_k_cu_26ad57cb_214764cuda3std3__442_GLOBAL__N__0d6e5a30_4_k_cu_26ad57cb_214766ignoreE
	.align		8
        /*0038*/ 	.dword	_ZN40_INTERNAL_0d6e5a30_4_k_cu_26ad57cb_214764cuda3std3__419piecewise_constructE
	.align		8
        /*0040*/ 	.dword	_ZN40_INTERNAL_0d6e5a30_4_k_cu_26ad57cb_214764cuda3std3__48in_placeE
	.align		8
        /*0048*/ 	.dword	_ZN40_INTERNAL_0d6e5a30_4_k_cu_26ad57cb_214764cuda3std6ranges3__45__cpo4swapE
	.align		8
        /*0050*/ 	.dword	_ZN40_INTERNAL_0d6e5a30_4_k_cu_26ad57cb_214764cuda3std6ranges3__45__cpo9iter_moveE
	.align		8
        /*0058*/ 	.dword	_ZN40_INTERNAL_0d6e5a30_4_k_cu_26ad57cb_214764cute7productE
	.align		8
        /*0060*/ 	.dword	_ZN40_INTERNAL_0d6e5a30_4_k_cu_26ad57cb_214764cute1_E
	.align		8
        /*0068*/ 	.dword	$str$22
	.align		8
        /*0070*/ 	.dword	$str$23


//--------------------- .text._ZN7cutlass13device_kernelINS_4gemm6kernel13GemmUniversalIN4cute5tupleIJiiiiEEENS1_10collective13CollectiveMmaINS1_34MainloopSm90TmaGmmaWarpSpecializedILi14ENS5_IJNS4_1CILi1EEESB_SB_EEENS1_32KernelTmaWarpSpecializedPingpongEEENS5_IJNSA_ILi64EEESF_SF_EEENS_6half_tENS5_IJSB_llEEESH_NS5_IJlSB_lEEENS4_8TiledMMAINS4_8MMA_AtomIJNS4_4SM904GMMA25MMA_64x64x16_F32F16F16_SSILNSN_5MajorE1ELSP_0ELNSN_7ScaleInE1ELSQ_1EEEEEENS4_6LayoutISC_NS5_IJNSA_ILi0EEESU_SU_EEEEENS5_IJNS4_10UnderscoreESX_SX_EEEEENS4_13SM90_TMA_LOADENS4_14ComposedLayoutINS4_7SwizzleILi3ELi4ELi3EEENS4_18smem_ptr_flag_bitsILi16EEENST_INS5_IJSF_NSA_ILi8EEEEEENS5_IJSB_SF_EEEEEEEvNS4_8identityES10_NS11_IS13_S15_NST_INS5_IJS16_SF_EEENS5_IJSF_SB_EEEEEEEvS1B_EENS_8epilogue10collective6detail29Sm90TmaWarpSpecializedAdapterINS1I_15DefaultEpilogueISH_SJ_SJ_NS1H_6thread17LinearCombinationISH_Li1EffLNS1M_9ScaleType4KindE0ELNS_15FloatRoundStyleE2ESH_EENS1_15EpilogueDefaultEEEEEvvEEEEvNT_6ParamsE --------------------------
	.section	.text._ZN7cutlass13device_kernelINS_4gemm6kernel13GemmUniversalIN4cute5tupleIJiiiiEEENS1_10collective13CollectiveMmaINS1_34MainloopSm90TmaGmmaWarpSpecializedILi14ENS5_IJNS4_1CILi1EEESB_SB_EEENS1_32KernelTmaWarpSpecializedPingpongEEENS5_IJNSA_ILi64EEESF_SF_EEENS_6half_tENS5_IJSB_llEEESH_NS5_IJlSB_lEEENS4_8TiledMMAINS4_8MMA_AtomIJNS4_4SM904GMMA25MMA_64x64x16_F32F16F16_SSILNSN_5MajorE1ELSP_0ELNSN_7ScaleInE1ELSQ_1EEEEEENS4_6LayoutISC_NS5_IJNSA_ILi0EEESU_SU_EEEEENS5_IJNS4_10UnderscoreESX_SX_EEEEENS4_13SM90_TMA_LOADENS4_14ComposedLayoutINS4_7SwizzleILi3ELi4ELi3EEENS4_18smem_ptr_flag_bitsILi16EEENST_INS5_IJSF_NSA_ILi8EEEEEENS5_IJSB_SF_EEEEEEEvNS4_8identityES10_NS11_IS13_S15_NST_INS5_IJS16_SF_EEENS5_IJSF_SB_EEEEEEEvS1B_EENS_8epilogue10collective6detail29Sm90TmaWarpSpecializedAdapterINS1I_15DefaultEpilogueISH_SJ_SJ_NS1H_6thread17LinearCombinationISH_Li1EffLNS1M_9ScaleType4KindE0ELNS_15FloatRoundStyleE2ESH_EENS1_15EpilogueDefaultEEEEEvvEEEEvNT_6ParamsE,"ax",@progbits
	.align	128
.text._ZN7cutlass13device_kernelINS_4gemm6kernel13GemmUniversalIN4cute5tupleIJiiiiEEENS1_10collective13CollectiveMmaINS1_34MainloopSm90TmaGmmaWarpSpecializedILi14ENS5_IJNS4_1CILi1EEESB_SB_EEENS1_32KernelTmaWarpSpecializedPingpongEEENS5_IJNSA_ILi64EEESF_SF_EEENS_6half_tENS5_IJSB_llEEESH_NS5_IJlSB_lEEENS4_8TiledMMAINS4_8MMA_AtomIJNS4_4SM904GMMA25MMA_64x64x16_F32F16F16_SSILNSN_5MajorE1ELSP_0ELNSN_7ScaleInE1ELSQ_1EEEEEENS4_6LayoutISC_NS5_IJNSA_ILi0EEESU_SU_EEEEENS5_IJNS4_10UnderscoreESX_SX_EEEEENS4_13SM90_TMA_LOADENS4_14ComposedLayoutINS4_7SwizzleILi3ELi4ELi3EEENS4_18smem_ptr_flag_bitsILi16EEENST_INS5_IJSF_NSA_ILi8EEEEEENS5_IJSB_SF_EEEEEEEvNS4_8identityES10_NS11_IS13_S15_NST_INS5_IJS16_SF_EEENS5_IJSF_SB_EEEEEEEvS1B_EENS_8epilogue10collective6detail29Sm90TmaWarpSpecializedAdapterINS1I_15DefaultEpilogueISH_SJ_SJ_NS1H_6thread17LinearCombinationISH_Li1EffLNS1M_9ScaleType4KindE0ELNS_15FloatRoundStyleE2ESH_EENS1_15EpilogueDefaultEEEEEvvEEEEvNT_6ParamsE:
        .type           _ZN7cutlass13device_kernelINS_4gemm6kernel13GemmUniversalIN4cute5tupleIJiiiiEEENS1_10collective13CollectiveMmaINS1_34MainloopSm90TmaGmmaWarpSpecializedILi14ENS5_IJNS4_1CILi1EEESB_SB_EEENS1_32KernelTmaWarpSpecializedPingpongEEENS5_IJNSA_ILi64EEESF_SF_EEENS_6half_tENS5_IJSB_llEEESH_NS5_IJlSB_lEEENS4_8TiledMMAINS4_8MMA_AtomIJNS4_4SM904GMMA25MMA_64x64x16_F32F16F16_SSILNSN_5MajorE1ELSP_0ELNSN_7ScaleInE1ELSQ_1EEEEEENS4_6LayoutISC_NS5_IJNSA_ILi0EEESU_SU_EEEEENS5_IJNS4_10UnderscoreESX_SX_EEEEENS4_13SM90_TMA_LOADENS4_14ComposedLayoutINS4_7SwizzleILi3ELi4ELi3EEENS4_18smem_ptr_flag_bitsILi16EEENST_INS5_IJSF_NSA_ILi8EEEEEENS5_IJSB_SF_EEEEEEEvNS4_8identityES10_NS11_IS13_S15_NST_INS5_IJS16_SF_EEENS5_IJSF_SB_EEEEEEEvS1B_EENS_8epilogue10collective6detail29Sm90TmaWarpSpecializedAdapterINS1I_15DefaultEpilogueISH_SJ_SJ_NS1H_6thread17LinearCombinationISH_Li1EffLNS1M_9ScaleType4KindE0ELNS_15FloatRoundStyleE2ESH_EENS1_15EpilogueDefaultEEEEEvvEEEEvNT_6ParamsE,@function
        .size           _ZN7cutlass13device_kernelINS_4gemm6kernel13GemmUniversalIN4cute5tupleIJiiiiEEENS1_10collective13CollectiveMmaINS1_34MainloopSm90TmaGmmaWarpSpecializedILi14ENS5_IJNS4_1CILi1EEESB_SB_EEENS1_32KernelTmaWarpSpecializedPingpongEEENS5_IJNSA_ILi64EEESF_SF_EEENS_6half_tENS5_IJSB_llEEESH_NS5_IJlSB_lEEENS4_8TiledMMAINS4_8MMA_AtomIJNS4_4SM904GMMA25MMA_64x64x16_F32F16F16_SSILNSN_5MajorE1ELSP_0ELNSN_7ScaleInE1ELSQ_1EEEEEENS4_6LayoutISC_NS5_IJNSA_ILi0EEESU_SU_EEEEENS5_IJNS4_10UnderscoreESX_SX_EEEEENS4_13SM90_TMA_LOADENS4_14ComposedLayoutINS4_7SwizzleILi3ELi4ELi3EEENS4_18smem_ptr_flag_bitsILi16EEENST_INS5_IJSF_NSA_ILi8EEEEEENS5_IJSB_SF_EEEEEEEvNS4_8identityES10_NS11_IS13_S15_NST_INS5_IJS16_SF_EEENS5_IJSF_SB_EEEEEEEvS1B_EENS_8epilogue10collective6detail29Sm90TmaWarpSpecializedAdapterINS1I_15DefaultEpilogueISH_SJ_SJ_NS1H_6thread17LinearCombinationISH_Li1EffLNS1M_9ScaleType4KindE0ELNS_15FloatRoundStyleE2ESH_EENS1_15EpilogueDefaultEEEEEvvEEEEvNT_6ParamsE,(.L_x_154 - _ZN7cutlass13device_kernelINS_4gemm6kernel13GemmUniversalIN4cute5tupleIJiiiiEEENS1_10collective13CollectiveMmaINS1_34MainloopSm90TmaGmmaWarpSpecializedILi14ENS5_IJNS4_1CILi1EEESB_SB_EEENS1_32KernelTmaWarpSpecializedPingpongEEENS5_IJNSA_ILi64EEESF_SF_EEENS_6half_tENS5_IJSB_llEEESH_NS5_IJlSB_lEEENS4_8TiledMMAINS4_8MMA_AtomIJNS4_4SM904GMMA25MMA_64x64x16_F32F16F16_SSILNSN_5MajorE1ELSP_0ELNSN_7ScaleInE1ELSQ_1EEEEEENS4_6LayoutISC_NS5_IJNSA_ILi0EEESU_SU_EEEEENS5_IJNS4_10UnderscoreESX_SX_EEEEENS4_13SM90_TMA_LOADENS4_14ComposedLayoutINS4_7SwizzleILi3ELi4ELi3EEENS4_18smem_ptr_flag_bitsILi16EEENST_INS5_IJSF_NSA_ILi8EEEEEENS5_IJSB_SF_EEEEEEEvNS4_8identityES10_NS11_IS13_S15_NST_INS5_IJS16_SF_EEENS5_IJSF_SB_EEEEEEEvS1B_EENS_8epilogue10collective6detail29Sm90TmaWarpSpecializedAdapterINS1I_15DefaultEpilogueISH_SJ_SJ_NS1H_6thread17LinearCombinationISH_Li1EffLNS1M_9ScaleType4KindE0ELNS_15FloatRoundStyleE2ESH_EENS1_15EpilogueDefaultEEEEEvvEEEEvNT_6ParamsE)
        .other          _ZN7cutlass13device_kernelINS_4gemm6kernel13GemmUniversalIN4cute5tupleIJiiiiEEENS1_10collective13CollectiveMmaINS1_34MainloopSm90TmaGmmaWarpSpecializedILi14ENS5_IJNS4_1CILi1EEESB_SB_EEENS1_32KernelTmaWarpSpecializedPingpongEEENS5_IJNSA_ILi64EEESF_SF_EEENS_6half_tENS5_IJSB_llEEESH_NS5_IJlSB_lEEENS4_8TiledMMAINS4_8MMA_AtomIJNS4_4SM904GMMA25MMA_64x64x16_F32F16F16_SSILNSN_5MajorE1ELSP_0ELNSN_7ScaleInE1ELSQ_1EEEEEENS4_6LayoutISC_NS5_IJNSA_ILi0EEESU_SU_EEEEENS5_IJNS4_10UnderscoreESX_SX_EEEEENS4_13SM90_TMA_LOADENS4_14ComposedLayoutINS4_7SwizzleILi3ELi4ELi3EEENS4_18smem_ptr_flag_bitsILi16EEENST_INS5_IJSF_NSA_ILi8EEEEEENS5_IJSB_SF_EEEEEEEvNS4_8identityES10_NS11_IS13_S15_NST_INS5_IJS16_SF_EEENS5_IJSF_SB_EEEEEEEvS1B_EENS_8epilogue10collective6detail29Sm90TmaWarpSpecializedAdapterINS1I_15DefaultEpilogueISH_SJ_SJ_NS1H_6thread17LinearCombinationISH_Li1EffLNS1M_9ScaleType4KindE0ELNS_15FloatRoundStyleE2ESH_EENS1_15EpilogueDefaultEEEEEvvEEEEvNT_6ParamsE,@"STO_CUDA_ENTRY STV_DEFAULT"
_ZN7cutlass13device_kernelINS_4gemm6kernel13GemmUniversalIN4cute5tupleIJiiiiEEENS1_10collective13CollectiveMmaINS1_34MainloopSm90TmaGmmaWarpSpecializedILi14ENS5_IJNS4_1CILi1EEESB_SB_EEENS1_32KernelTmaWarpSpecializedPingpongEEENS5_IJNSA_ILi64EEESF_SF_EEENS_6half_tENS5_IJSB_llEEESH_NS5_IJlSB_lEEENS4_8TiledMMAINS4_8MMA_AtomIJNS4_4SM904GMMA25MMA_64x64x16_F32F16F16_SSILNSN_5MajorE1ELSP_0ELNSN_7ScaleInE1ELSQ_1EEEEEENS4_6LayoutISC_NS5_IJNSA_ILi0EEESU_SU_EEEEENS5_IJNS4_10UnderscoreESX_SX_EEEEENS4_13SM90_TMA_LOADENS4_14ComposedLayoutINS4_7SwizzleILi3ELi4ELi3EEENS4_18smem_ptr_flag_bitsILi16EEENST_INS5_IJSF_NSA_ILi8EEEEEENS5_IJSB_SF_EEEEEEEvNS4_8identityES10_NS11_IS13_S15_NST_INS5_IJS16_SF_EEENS5_IJSF_SB_EEEEEEEvS1B_EENS_8epilogue10collective6detail29Sm90TmaWarpSpecializedAdapterINS1I_15DefaultEpilogueISH_SJ_SJ_NS1H_6thread17LinearCombinationISH_Li1EffLNS1M_9ScaleType4KindE0ELNS_15FloatRoundStyleE2ESH_EENS1_15EpilogueDefaultEEEEEvvEEEEvNT_6ParamsE:
[----:B------:R-:W0:Y:S02]  /*0000*/  LDC R1, c[0x0][0x28] ;  /* 0x00000a00ff017b82 */ /* 0x000e240000000800 */
[----:B0-----:R-:W-:Y:S01]  /*0010*/  VIADD R1, R1, 0xfffffff8 ;  /* 0xfffffff801017836 */ /* 0x001fe20000000000 */
[----:B------:R-:W0:Y:S01]  /*0020*/  S2R R4, SR_TID.X ;  /* 0x0000000000047919 */ /* 0x000e220000002100 */
[----:B------:R-:W-:Y:S01]  /*0030*/  ELECT P0, URZ, PT ;  /* 0x00000000003f782f */ /* 0x000fe20003800000 */
[----:B------:R-:W-:Y:S01]  /*0040*/  BSSY B0, `(.L_x_0) ;  /* 0x000000f000007945 */ /* 0x000fe20003800000 */
[--C-:B0-----:R-:W-:Y:S02]  /*0050*/  SHF.R.U32.HI R0, RZ, 0x5, R4.reuse ;  /* 0x00000005ff007819 */ /* 0x101fe40000011604 */
[----:B------:R-:W-:-:S03]  /*0060*/  SHF.R.U32.HI R5, RZ, 0x7, R4 ;  /* 0x00000007ff057819 */ /* 0x000fc60000011604 */
[----:B------:R-:W0:Y:S04]  /*0070*/  SHFL.IDX PT, R2, R0, RZ, 0x1f ;  /* 0x00001fff00027589 */ /* 0x000e2800000e0000 */
[----:B------:R1:W2:Y:S01]  /*0080*/  SHFL.IDX PT, R8, R5, RZ, 0x1f ;  /* 0x00001fff05087589 */ /* 0x0002a200000e0000 */
[----:B0-----:R-:W-:-:S13]  /*0090*/  ISETP.NE.OR P0, PT, R2, RZ, !P0 ;  /* 0x000000ff0200720c */ /* 0x001fda0004705670 */
[----:B-12---:R-:W-:Y:S05]  /*00a0*/  @P0 BRA `(.L_x_1) ;  /* 0x0000000000200947 */ /* 0x006fea0003800000 */
[----:B------:R-:W-:Y:S02]  /*00b0*/  ULDC.64 UR4, c[0x0][0x198] ;  /* 0x0000660000047ab9 */ /* 0x000fe40000000a00 */
[----:B------:R-:W-:Y:S02]  /*00c0*/  UIADD3 UR6, UP0, UR4, 0xf0, URZ ;  /* 0x000000f004067890 */ /* 0x000fe4000ff1e03f */
[----:B------:R-:W-:Y:S02]  /*00d0*/  UIADD3 UR4, UP1, UR4, 0x1f0, URZ ;  /* 0x000001f004047890 */ /* 0x000fe4000ff3e03f */
[----:B------:R-:W-:Y:S02]  /*00e0*/  UIADD3.X UR7, URZ, UR5, URZ, UP0, !UPT ;  /* 0x000000053f077290 */ /* 0x000fe400087fe43f */
[----:B------:R-:W-:-:S07]  /*00f0*/  UIADD3.X UR5, URZ, UR5, URZ, UP1, !UPT ;  /* 0x000000053f057290 */ /* 0x000fce0008ffe43f */
[----:B------:R0:W-:Y:S02]  /*0100*/  UTMACCTL.PF [UR6] ;  /* 0x00000000060079b9 */ /* 0x0001e40008040000 */
[----:B------:R0:W-:Y:S02]  /*0110*/  UTMACCTL.PF [UR4] ;  /* 0x00000000040079b9 */ /* 0x0001e40008040000 */
[----:B0-----:R-:W-:Y:S01]  /*0120*/  NOP ;  /* 0x0000000000007918 */ /* 0x001fe20000000000 */
.L_x_1:
[----:B------:R-:W-:Y:S05]  /*0130*/  BSYNC B0 ;  /* 0x0000000000007941 */ /* 0x000fea0003800000 */
.L_x_0:
[----:B------:R-:W0:Y:S02]  /*0140*/  SHFL.IDX PT, R3, R0, RZ, 0x1f ;  /* 0x00001fff00037589 */ /* 0x000e2400000e0000 */
[----:B0-----:R-:W-:-:S13]  /*0150*/  ISETP.NE.AND P0, PT, R3, RZ, PT ;  /* 0x000000ff0300720c */ /* 0x001fda0003f05270 */
[----:B------:R-:W-:Y:S05]  /*0160*/  @P0 BRA `(.L_x_2) ;  /* 0x0000000000b40947 */ /* 0x000fea0003800000 */
[----:B------:R-:W-:Y:S01]  /*0170*/  ELECT P0, URZ, PT ;  /* 0x00000000003f782f */ /* 0x000fe20003800000 */
[----:B------:R-:W-:-:S12]  /*0180*/  BSSY B0, `(.L_x_2) ;  /* 0x000002b000007945 */ /* 0x000fd80003800000 */
[----:B------:R-:W-:Y:S05]  /*0190*/  @!P0 BRA `(.L_x_3) ;  /* 0x0000000000a48947 */ /* 0x000fea0003800000 */
[----:B------:R-:W0:Y:S01]  /*01a0*/  S2UR UR8, SR_CgaCtaId ;  /* 0x00000000000879c3 */ /* 0x000e220000008800 */
[----:B------:R-:W-:Y:S01]  /*01b0*/  UMOV UR4, 0x400 ;  /* 0x0000040000047882 */ /* 0x000fe20000000000 */
[----:B------:R-:W-:Y:S01]  /*01c0*/  UMOV UR5, 0x1 ;  /* 0x0000000100057882 */ /* 0x000fe20000000000 */
[----:B------:R-:W-:Y:S02]  /*01d0*/  UMOV UR6, 0x80 ;  /* 0x0000008000067882 */ /* 0x000fe40000000000 */
[----:B------:R-:W-:-:S04]  /*01e0*/  UIADD3 UR6, -UR6, 0x100000, URZ ;  /* 0x0010000006067890 */ /* 0x000fc8000fffe13f */
[----:B------:R-:W-:Y:S02]  /*01f0*/  USHF.L.U32 UR7, UR6, 0xb, URZ ;  /* 0x0000000b06077899 */ /* 0x000fe4000800063f */
[----:B------:R-:W-:Y:S02]  /*0200*/  USHF.L.U32 UR6, UR6, 0x1, URZ ;  /* 0x0000000106067899 */ /* 0x000fe4000800063f */
[----:B0-----:R-:W-:Y:S02]  /*0210*/  ULEA UR8, UR8, UR4, 0x18 ;  /* 0x0000000408087291 */ /* 0x001fe4000f8ec03f */
[----:B------:R-:W-:-:S04]  /*0220*/  UIADD3 UR4, -UR5, 0x100000, URZ ;  /* 0x0010000005047890 */ /* 0x000fc8000fffe13f */
[----:B------:R-:W-:Y:S02]  /*0230*/  USHF.L.U32 UR5, UR4, 0xb, URZ ;  /* 0x0000000b04057899 */ /* 0x000fe4000800063f */
[----:B------:R-:W-:Y:S01]  /*0240*/  USHF.L.U32 UR4, UR4, 0x1, URZ ;  /* 0x0000000104047899 */ /* 0x000fe2000800063f */
[----:B------:R-:W0:Y:S11]  /*0250*/  FENCE.VIEW.ASYNC.S ;  /* 0x00000000000073c6 */ /* 0x000e360000000000 */
[----:B0-----:R0:W1:Y:S01]  /*0260*/  SYNCS.EXCH.64 URZ, [UR8], UR4 ;  /* 0x00000004083f75b2 */ /* 0x0010620008000100 */
[----:B------:R0:W2:Y:S01]  /*0270*/  SYNCS.EXCH.64 URZ, [UR8+0x70], UR6 ;  /* 0x00007006083f75b2 */ /* 0x0000a20008000100 */
[----:B------:R0:W3:Y:S01]  /*0280*/  SYNCS.EXCH.64 URZ, [UR8+0x8], UR4 ;  /* 0x00000804083f75b2 */ /* 0x0000e20008000100 */
[----:B------:R0:W4:Y:S01]  /*0290*/  SYNCS.EXCH.64 URZ, [UR8+0x78], UR6 ;  /* 0x00007806083f75b2 */ /* 0x0001220008000100 */
[----:B------:R0:W0:Y:S01]  /*02a0*/  SYNCS.EXCH.64 URZ, [UR8+0x10], UR4 ;  /* 0x00001004083f75b2 */ /* 0x0000220008000100 */
        /* <DEDUP_REMOVED lines=23> */
[----:B-1234-:R-:W-:Y:S01]  /*0420*/  NOP ;  /* 0x0000000000007918 */ /* 0x01efe20000000000 */
.L_x_3:
[----:B0-----:R-:W-:Y:S05]  /*0430*/  BSYNC B0 ;  /* 0x0000000000007941 */ /* 0x001fea0003800000 */
.L_x_2:
[----:B------:R-:W0:Y:S01]  /*0440*/  SHFL.IDX PT, R6, R0, RZ, 0x1f ;  /* 0x00001fff00067589 */ /* 0x000e2200000e0000 */
[----:B------:R-:W-:Y:S01]  /*0450*/  ELECT P0, URZ, PT ;  /* 0x00000000003f782f */ /* 0x000fe20003800000 */
[----:B------:R-:W-:Y:S01]  /*0460*/  NOP ;  /* 0x0000000000007918 */ /* 0x000fe20000000000 */
[----:B------:R-:W-:Y:S01]  /*0470*/  ELECT P1, URZ, PT ;  /* 0x00000000003f782f */ /* 0x000fe20003820000 */
[----:B------:R-:W1:Y:S01]  /*0480*/  SHFL.IDX PT, R3, R0, RZ, 0x1f ;  /* 0x00001fff00037589 */ /* 0x000e6200000e0000 */
[----:B------:R-:W-:Y:S01]  /*0490*/  UMOV UR4, 0x20 ;  /* 0x0000002000047882 */ /* 0x000fe20000000000 */
[----:B------:R-:W-:Y:S01]  /*04a0*/  UMOV UR11, 0x80 ;  /* 0x00000080000b7882 */ /* 0x000fe20000000000 */
[----:B------:R-:W-:Y:S01]  /*04b0*/  NOP ;  /* 0x0000000000007918 */ /* 0x000fe20000000000 */
[C---:B------:R-:W-:Y:S01]  /*04c0*/  VIADD R33, R8.reuse, 0xffffffff ;  /* 0xffffffff08217836 */ /* 0x040fe20000000000 */
[----:B------:R-:W2:Y:S01]  /*04d0*/  SHFL.IDX PT, R5, R5, RZ, 0x1f ;  /* 0x00001fff05057589 */ /* 0x000ea200000e0000 */
[----:B------:R-:W-:Y:S01]  /*04e0*/  ULDC.64 UR36, c[0x0][0x208] ;  /* 0x0000820000247ab9 */ /* 0x000fe20000000a00 */
[----:B------:R-:W-:-:S02]  /*04f0*/  ISETP.NE.AND P2, PT, R8, RZ, PT ;  /* 0x000000ff0800720c */ /* 0x000fc40003f45270 */
[----:B------:R-:W-:Y:S02]  /*0500*/  ISETP.GE.U32.AND P3, PT, R33, 0x2, PT ;  /* 0x000000022100780c */ /* 0x000fe40003f66070 */
[----:B0-----:R-:W-:Y:S02]  /*0510*/  ISETP.NE.OR P0, PT, R6, RZ, !P0 ;  /* 0x000000ff0600720c */ /* 0x001fe40004705670 */
[----:B-1----:R-:W-:Y:S02]  /*0520*/  ISETP.NE.OR P1, PT, R3, RZ, !P1 ;  /* 0x000000ff0300720c */ /* 0x002fe40004f25670 */
[----:B------:R-:W-:-:S04]  /*0530*/  SHF.R.S32.HI R3, RZ, 0x1f, R2 ;  /* 0x0000001fff037819 */ /* 0x000fc80000011402 */
[----:B------:R-:W-:-:S05]  /*0540*/  LEA.HI R3, R3, R2, RZ, 0x2 ;  /* 0x0000000203037211 */ /* 0x000fca00078f10ff */
[----:B------:R-:W-:Y:S01]  /*0550*/  VOTEU.ALL UP0, P0 ;  /* 0x00000000003f7886 */ /* 0x000fe20000000000 */
[----:B------:R-:W-:Y:S01]  /*0560*/  LOP3.LUT R3, R3, 0xfffffffc, RZ, 0xc0, !PT ;  /* 0xfffffffc03037812 */ /* 0x000fe200078ec0ff */
[----:B------:R-:W-:-:S03]  /*0570*/  VOTEU.ALL UP1, P1 ;  /* 0x00000000003f7886 */ /* 0x000fc60000820000 */
[----:B------:R-:W0:Y:S01]  /*0580*/  @!UP0 S2UR UR7, SR_CgaCtaId ;  /* 0x00000000000789c3 */ /* 0x000e220000008800 */
[----:B------:R-:W-:Y:S01]  /*0590*/  @!UP0 UMOV UR6, 0x400 ;  /* 0x0000040000068882 */ /* 0x000fe20000000000 */
[----:B------:R-:W-:-:S04]  /*05a0*/  @!UP0 UIADD3 UR4, -UR4, 0x100000, URZ ;  /* 0x0010000004048890 */ /* 0x000fc8000fffe13f */
[----:B------:R-:W-:Y:S02]  /*05b0*/  @!UP0 USHF.L.U32 UR5, UR4, 0xb, URZ ;  /* 0x0000000b04058899 */ /* 0x000fe4000800063f */
[----:B------:R-:W-:Y:S01]  /*05c0*/  @!UP0 USHF.L.U32 UR4, UR4, 0x1, URZ ;  /* 0x0000000104048899 */ /* 0x000fe2000800063f */
[----:B------:R-:W-:Y:S01]  /*05d0*/  IMAD.IADD R0, R2, 0x1, -R3 ;  /* 0x0000000102007824 */ /* 0x000fe200078e0a03 */
[----:B------:R-:W-:Y:S01]  /*05e0*/  @!UP1 UMOV UR9, 0x400 ;  /* 0x0000040000099882 */ /* 0x000fe20000000000 */
[----:B------:R-:W-:Y:S01]  /*05f0*/  VOTEU.ALL UP2, P1 ;  /* 0x00000000003f7886 */ /* 0x000fe20000840000 */
[----:B------:R-:W-:Y:S01]  /*0600*/  VOTEU.ALL UP3, P1 ;  /* 0x00000000003f7886 */ /* 0x000fe20000860000 */
[----:B------:R-:W-:Y:S01]  /*0610*/  VOTEU.ALL UP4, P1 ;  /* 0x00000000003f7886 */ /* 0x000fe20000880000 */
[----:B------:R-:W1:Y:S01]  /*0620*/  @!UP1 S2UR UR10, SR_CgaCtaId ;  /* 0x00000000000a99c3 */ /* 0x000e620000008800 */
[----:B------:R-:W-:Y:S01]  /*0630*/  VOTEU.ALL UP5, P1 ;  /* 0x00000000003f7886 */ /* 0x000fe200008a0000 */
[----:B------:R-:W-:-:S04]  /*0640*/  SHF.R.S32.HI R3, RZ, 0x1f, R4 ;  /* 0x0000001fff037819 */ /* 0x000fc80000011404 */
[----:B------:R-:W-:-:S04]  /*0650*/  LEA.HI R3, R3, R4, RZ, 0x7 ;  /* 0x0000000403037211 */ /* 0x000fc800078f38ff */
[----:B------:R-:W-:-:S05]  /*0660*/  LOP3.LUT R3, R3, 0xffffff80, RZ, 0xc0, !PT ;  /* 0xffffff8003037812 */ /* 0x000fca00078ec0ff */
[----:B------:R-:W-:Y:S01]  /*0670*/  IMAD.IADD R3, R4, 0x1, -R3 ;  /* 0x0000000104037824 */ /* 0x000fe200078e0a03 */
[----:B0-----:R-:W-:Y:S02]  /*0680*/  @!UP0 ULEA UR8, UR7, UR6, 0x18 ;  /* 0x0000000607088291 */ /* 0x001fe4000f8ec03f */
[----:B------:R-:W-:-:S04]  /*0690*/  @!UP1 UIADD3 UR6, -UR11, 0x100000, URZ ;  /* 0x001000000b069890 */ /* 0x000fc8000fffe13f */
[----:B------:R-:W-:Y:S02]  /*06a0*/  @!UP1 USHF.L.U32 UR7, UR6, 0xb, URZ ;  /* 0x0000000b06079899 */ /* 0x000fe4000800063f */
[----:B------:R-:W-:Y:S01]  /*06b0*/  @!UP1 USHF.L.U32 UR6, UR6, 0x1, URZ ;  /* 0x0000000106069899 */ /* 0x000fe2000800063f */
[----:B------:R-:W-:Y:S01]  /*06c0*/  VOTEU.ALL UP0, P0 ;  /* 0x00000000003f7886 */ /* 0x000fe20000000000 */
[----:B-1----:R-:W-:Y:S01]  /*06d0*/  @!UP1 ULEA UR9, UR10, UR9, 0x18 ;  /* 0x000000090a099291 */ /* 0x002fe2000f8ec03f */
[----:B------:R-:W-:Y:S02]  /*06e0*/  VOTEU.ALL UP1, P0 ;  /* 0x00000000003f7886 */ /* 0x000fe40000020000 */
[----:B------:R-:W-:Y:S01]  /*06f0*/  ULDC.64 UR10, c[0x0][0x598] ;  /* 0x00016600000a7ab9 */ /* 0x000fe20000000a00 */
[----:B------:R-:W-:Y:S01]  /*0700*/  ISETP.NE.AND P0, PT, R0, 0x3, PT ;  /* 0x000000030000780c */ /* 0x000fe20003f05270 */
[----:B------:R-:W0:Y:S02]  /*0710*/  FENCE.VIEW.ASYNC.S ;  /* 0x00000000000073c6 */ /* 0x000e240000000000 */
[----:B0-----:R0:W1:Y:S01]  /*0720*/  @!UP0 SYNCS.EXCH.64 URZ, [UR8+0x110], UR4 ;  /* 0x00011004083f85b2 */ /* 0x0010620008000100 */
[----:B------:R-:W-:-:S02]  /*0730*/  ISETP.NE.U32.AND P1, PT, RZ, UR10, PT ;  /* 0x0000000aff007c0c */ /* 0x000fc4000bf25070 */
[----:B------:R-:W-:Y:S02]  /*0740*/  ISETP.EQ.OR P0, PT, R0, RZ, !P0 ;  /* 0x000000ff0000720c */ /* 0x000fe40004702670 */
[----:B------:R-:W-:Y:S02]  /*0750*/  ISETP.NE.AND.EX P1, PT, RZ, UR11, PT, P1 ;  /* 0x0000000bff007c0c */ /* 0x000fe4000bf25310 */
[----:B------:R-:W-:-:S04]  /*0760*/  ISETP.EQ.AND P0, PT, R8, RZ, P0 ;  /* 0x000000ff0800720c */ /* 0x000fc80000702270 */
[----:B------:R-:W-:-:S04]  /*0770*/  SEL R16, RZ, 0x1, !P0 ;  /* 0x00000001ff107807 */ /* 0x000fc80004000000 */
[----:B------:R-:W-:Y:S01]  /*0780*/  SEL R16, R16, 0x2, P3 ;  /* 0x0000000210107807 */ /* 0x000fe20001800000 */
[----:B------:R0:W1:Y:S01]  /*0790*/  @!UP1 SYNCS.EXCH.64 URZ, [UR8+0x118], UR4 ;  /* 0x00011804083f95b2 */ /* 0x0000620008000100 */
[----:B------:R-:W-:Y:S01]  /*07a0*/  NOP ;  /* 0x0000000000007918 */ /* 0x000fe20000000000 */
[----:B------:R0:W1:Y:S01]  /*07b0*/  @!UP2 SYNCS.EXCH.64 URZ, [UR9+0xf0], UR6 ;  /* 0x0000f006093fa5b2 */ /* 0x0000620008000100 */
[----:B------:R0:W1:Y:S01]  /*07c0*/  @!UP3 SYNCS.EXCH.64 URZ, [UR9+0xf8], UR6 ;  /* 0x0000f806093fb5b2 */ /* 0x0000620008000100 */
[----:B------:R0:W1:Y:S01]  /*07d0*/  @!UP4 SYNCS.EXCH.64 URZ, [UR9+0x100], UR6 ;  /* 0x00010006093fc5b2 */ /* 0x0000620008000100 */
[----:B------:R0:W1:Y:S01]  /*07e0*/  @!UP5 SYNCS.EXCH.64 URZ, [UR9+0x108], UR6 ;  /* 0x00010806093fd5b2 */ /* 0x0000620008000100 */
[----:B------:R-:W-:Y:S01]  /*07f0*/  NOP ;  /* 0x0000000000007918 */ /* 0x000fe20000000000 */
[----:B-1----:R-:W-:Y:S06]  /*0800*/  BAR.SYNC.DEFER_BLOCKING 0x0 ;  /* 0x0000000000007b1d */ /* 0x002fec0000010000 */
[----:B0-2---:R-:W-:Y:S05]  /*0810*/  @!P1 BRA `(.L_x_4) ;  /* 0x00000000001c9947 */ /* 0x005fea0003800000 */
[----:B------:R-:W0:Y:S02]  /*0820*/  LDC.64 R6, c[0x0][0x598] ;  /* 0x00016600ff067b82 */ /* 0x000e240000000a00 */
[----:B0-----:R-:W2:Y:S02]  /*0830*/  LDG.E.64 R6, desc[UR36][R6.64] ;  /* 0x0000002406067981 */ /* 0x001ea4000c1e1b00 */
[----:B--2---:R-:W-:-:S04]  /*0840*/  ISETP.NE.U32.AND P0, PT, R6, RZ, PT ;  /* 0x000000ff0600720c */ /* 0x004fc80003f05070 */
[----:B------:R-:W-:-:S13]  /*0850*/  ISETP.NE.AND.EX P0, PT, R7, RZ, PT, P0 ;  /* 0x000000ff0700720c */ /* 0x000fda0003f05300 */
[----:B------:R-:W-:Y:S05]  /*0860*/  @!P0 BRA `(.L_x_4) ;  /* 0x0000000000088947 */ /* 0x000fea0003800000 */
[----:B------:R1:W5:Y:S01]  /*0870*/  LD.E R56, desc[UR36][R6.64] ;  /* 0x0000002406387980 */ /* 0x000362000c101900 */
[----:B------:R-:W-:Y:S05]  /*0880*/  BRA `(.L_x_5) ;  /* 0x0000000000247947 */ /* 0x000fea0003800000 */
.L_x_4:
[----:B------:R-:W-:Y:S02]  /*0890*/  ULDC.64 UR4, c[0x0][0x588] ;  /* 0x0001620000047ab9 */ /* 0x000fe40000000a00 */
[----:B------:R-:W-:-:S04]  /*08a0*/  ISETP.NE.U32.AND P0, PT, RZ, UR4, PT ;  /* 0x00000004ff007c0c */ /* 0x000fc8000bf05070 */
[----:B------:R-:W-:-:S13]  /*08b0*/  ISETP.NE.AND.EX P0, PT, RZ, UR5, PT, P0 ;  /* 0x00000005ff007c0c */ /* 0x000fda000bf05300 */
[----:B------:R-:W-:Y:S05]  /*08c0*/  @!P0 BRA `(.L_x_6) ;  /* 0x00000000000c8947 */ /* 0x000fea0003800000 */
[----:B------:R-:W0:Y:S02]  /*08d0*/  LDC.64 R56, c[0x0][0x588] ;  /* 0x00016200ff387b82 */ /* 0x000e240000000a00 */
[----:B0-----:R0:W5:Y:S01]  /*08e0*/  LDG.E R56, desc[UR36][R56.64] ;  /* 0x0000002438387981 */ /* 0x001162000c1e1900 */
[----:B------:R-:W-:Y:S05]  /*08f0*/  BRA `(.L_x_5) ;  /* 0x0000000000087947 */ /* 0x000fea0003800000 */
.L_x_6:
[----:B------:R-:W-:Y:S02]  /*0900*/  ULDC UR4, c[0x0][0x580] ;  /* 0x0001600000047ab9 */ /* 0x000fe40000000800 */
[----:B------:R-:W-:-:S07]  /*0910*/  IMAD.U32 R56, RZ, RZ, UR4 ;  /* 0x00000004ff387e24 */ /* 0x000fce000f8e00ff */
.L_x_5:
[----:B------:R-:W-:Y:S02]  /*0920*/  ULDC.64 UR4, c[0x0][0x5a0] ;  /* 0x0001680000047ab9 */ /* 0x000fe40000000a00 */
[----:B------:R-:W-:-:S04]  /*0930*/  ISETP.NE.U32.AND P0, PT, RZ, UR4, PT ;  /* 0x00000004ff007c0c */ /* 0x000fc8000bf05070 */
[----:B------:R-:W-:-:S13]  /*0940*/  ISETP.NE.AND.EX P0, PT, RZ, UR5, PT, P0 ;  /* 0x00000005ff007c0c */ /* 0x000fda000bf05300 */
[----:B------:R-:W-:Y:S05]  /*0950*/  @!P0 BRA `(.L_x_7) ;  /* 0x00000000001c8947 */ /* 0x000fea0003800000 */
[----:B-1----:R-:W1:Y:S02]  /*0960*/  LDC.64 R6, c[0x0][0x5a0] ;  /* 0x00016800ff067b82 */ /* 0x002e640000000a00 */
[----:B-1----:R-:W2:Y:S02]  /*0970*/  LDG.E.64 R6, desc[UR36][R6.64] ;  /* 0x0000002406067981 */ /* 0x002ea4000c1e1b00 */
[----:B--2---:R-:W-:-:S04]  /*0980*/  ISETP.NE.U32.AND P0, PT, R6, RZ, PT ;  /* 0x000000ff0600720c */ /* 0x004fc80003f05070 */
[----:B------:R-:W-:-:S13]  /*0990*/  ISETP.NE.AND.EX P0, PT, R7, RZ, PT, P0 ;  /* 0x000000ff0700720c */ /* 0x000fda0003f05300 */
[----:B------:R-:W-:Y:S05]  /*09a0*/  @!P0 BRA `(.L_x_7) ;  /* 0x0000000000088947 */ /* 0x000fea0003800000 */
[----:B0-----:R2:W5:Y:S01]  /*09b0*/  LD.E R57, desc[UR36][R6.64] ;  /* 0x0000002406397980 */ /* 0x001562000c101900 */
[----:B------:R-:W-:Y:S05]  /*09c0*/  BRA `(.L_x_8) ;  /* 0x0000000000247947 */ /* 0x000fea0003800000 */
.L_x_7:
[----:B------:R-:W-:Y:S02]  /*09d0*/  ULDC.64 UR4, c[0x0][0x590] ;  /* 0x0001640000047ab9 */ /* 0x000fe40000000a00 */
[----:B------:R-:W-:-:S04]  /*09e0*/  ISETP.NE.U32.AND P0, PT, RZ, UR4, PT ;  /* 0x00000004ff007c0c */ /* 0x000fc8000bf05070 */
[----:B------:R-:W-:-:S13]  /*09f0*/  ISETP.NE.AND.EX P0, PT, RZ, UR5, PT, P0 ;  /* 0x00000005ff007c0c */ /* 0x000fda000bf05300 */
[----:B------:R-:W-:Y:S05]  /*0a00*/  @!P0 BRA `(.L_x_9) ;  /* 0x00000000000c8947 */ /* 0x000fea0003800000 */
[----:B-1----:R-:W0:Y:S02]  /*0a10*/  LDC.64 R6, c[0x0][0x590] ;  /* 0x00016400ff067b82 */ /* 0x002e240000000a00 */
[----:B0-----:R0:W5:Y:S01]  /*0a20*/  LDG.E R57, desc[UR36][R6.64] ;  /* 0x0000002406397981 */ /* 0x001162000c1e1900 */
[----:B------:R-:W-:Y:S05]  /*0a30*/  BRA `(.L_x_8) ;  /* 0x0000000000087947 */ /* 0x000fea0003800000 */
.L_x_9:
[----:B------:R-:W-:Y:S02]  /*0a40*/  ULDC UR4, c[0x0][0x584] ;  /* 0x0001610000047ab9 */ /* 0x000fe40000000800 */
[----:B0-----:R-:W-:-:S07]  /*0a50*/  IMAD.U32 R57, RZ, RZ, UR4 ;  /* 0x00000004ff397e24 */ /* 0x001fce000f8e00ff */
.L_x_8:
[----:B------:R-:W3:Y:S01]  /*0a60*/  LDC R2, c[0x0][0x65c] ;  /* 0x00019700ff027b82 */ /* 0x000ee20000000800 */
[----:B------:R-:W4:Y:S01]  /*0a70*/  S2R R14, SR_CTAID.Y ;  /* 0x00000000000e7919 */ /* 0x000f220000002600 */
[----:B------:R-:W-:Y:S01]  /*0a80*/  ULDC UR6, c[0x0][0x28c] ;  /* 0x0000a30000067ab9 */ /* 0x000fe20000000800 */
[----:B------:R-:W-:Y:S01]  /*0a90*/  ISETP.NE.AND P0, PT, R8, 0x2, PT ;  /* 0x000000020800780c */ /* 0x000fe20003f05270 */
[----:B------:R-:W-:Y:S01]  /*0aa0*/  UIADD3 UR6, UR6, 0x3f, URZ ;  /* 0x0000003f06067890 */ /* 0x000fe2000fffe03f */
[----:B012---:R-:W0:Y:S01]  /*0ab0*/  S2R R6, SR_CTAID.X ;  /* 0x0000000000067919 */ /* 0x007e220000002500 */
[----:B------:R-:W-:Y:S01]  /*0ac0*/  IMAD.MOV.U32 R7, RZ, RZ, RZ ;  /* 0x000000ffff077224 */ /* 0x000fe200078e00ff */
[----:B------:R-:W-:Y:S01]  /*0ad0*/  UMOV UR38, URZ ;  /* 0x0000003f00267c82 */ /* 0x000fe20008000000 */
[----:B------:R-:W-:Y:S01]  /*0ae0*/  USHF.R.S32.HI UR7, URZ, 0x1f, UR6 ;  /* 0x0000001f3f077899 */ /* 0x000fe20008011406 */
[----:B------:R-:W-:Y:S01]  /*0af0*/  UMOV UR39, URZ ;  /* 0x0000003f00277c82 */ /* 0x000fe20008000000 */
[----:B------:R-:W-:-:S02]  /*0b00*/  ULDC.64 UR8, c[0x0][0x650] ;  /* 0x0001940000087ab9 */ /* 0x000fc40000000a00 */
[----:B------:R-:W-:-:S04]  /*0b10*/  ULEA.HI UR7, UR7, UR6, URZ, 0x6 ;  /* 0x0000000607077291 */ /* 0x000fc8000f8f303f */
[----:B------:R-:W-:Y:S01]  /*0b20*/  USHF.R.S32.HI UR40, URZ, 0x6, UR7 ;  /* 0x000000063f287899 */ /* 0x000fe20008011407 */
[----:B---3--:R-:W-:-:S13]  /*0b30*/  ISETP.NE.AND P1, PT, R2, 0x1, PT ;  /* 0x000000010200780c */ /* 0x008fda0003f25270 */
[----:B------:R-:W0:Y:S01]  /*0b40*/  @P1 LDC R19, c[0x0][0x10] ;  /* 0x00000400ff131b82 */ /* 0x000e220000000800 */
[----:B----4-:R-:W-:Y:S02]  /*0b50*/  @P1 IMAD.MOV.U32 R8, RZ, RZ, R14 ;  /* 0x000000ffff081224 */ /* 0x010fe400078e000e */
[----:B------:R-:W-:Y:S02]  /*0b60*/  @P1 IMAD.MOV.U32 R9, RZ, RZ, RZ ;  /* 0x000000ffff091224 */ /* 0x000fe400078e00ff */
[----:B------:R-:W-:-:S03]  /*0b70*/  @P1 IMAD.MOV.U32 R17, RZ, RZ, RZ ;  /* 0x000000ffff111224 */ /* 0x000fc600078e00ff */
[----:B------:R-:W1:Y:S01]  /*0b80*/  @!P1 LDC R11, c[0x0][0xc] ;  /* 0x00000300ff0b9b82 */ /* 0x000e620000000800 */
[----:B------:R-:W-:Y:S01]  /*0b90*/  ULDC UR4, c[0x0][0xc] ;  /* 0x0000030000047ab9 */ /* 0x000fe20000000800 */
[----:B------:R-:W-:Y:S02]  /*0ba0*/  ULDC UR5, c[0x0][0x10] ;  /* 0x0000040000057ab9 */ /* 0x000fe40000000800 */
[----:B------:R-:W-:-:S04]  /*0bb0*/  UIMAD.WIDE.U32 UR4, UR4, UR5, URZ ;  /* 0x00000005040472a5 */ /* 0x000fc8000f8e003f */
[----:B------:R-:W2:Y:S01]  /*0bc0*/  LDC R2, c[0x0][0x14] ;  /* 0x00000500ff027b82 */ /* 0x000ea20000000800 */
[----:B0-----:R-:W-:-:S04]  /*0bd0*/  @P1 IMAD.WIDE.U32 R18, R6, R19, R8 ;  /* 0x0000001306121225 */ /* 0x001fc800078e0008 */
[----:B------:R-:W-:Y:S02]  /*0be0*/  @P1 IMAD.IADD R17, R19, 0x1, R17 ;  /* 0x0000000113111824 */ /* 0x000fe400078e0211 */
[----:B-1----:R-:W-:-:S04]  /*0bf0*/  @!P1 IMAD.WIDE.U32 R8, R11, R14, R6 ;  /* 0x0000000e0b089225 */ /* 0x002fc800078e0006 */
[----:B------:R-:W-:Y:S02]  /*0c00*/  @!P1 IMAD.MOV.U32 R18, RZ, RZ, R8 ;  /* 0x000000ffff129224 */ /* 0x000fe400078e0008 */
[----:B------:R-:W-:Y:S02]  /*0c10*/  @!P1 IMAD.MOV.U32 R17, RZ, RZ, R9 ;  /* 0x000000ffff119224 */ /* 0x000fe400078e0009 */
[----:B--2---:R-:W-:-:S04]  /*0c20*/  IMAD.WIDE.U32 R12, R2, UR4, RZ ;  /* 0x00000004020c7c25 */ /* 0x004fc8000f8e00ff */
[----:B------:R-:W-:Y:S01]  /*0c30*/  IMAD R23, R2, UR5, RZ ;  /* 0x0000000502177c24 */ /* 0x000fe2000f8e02ff */
[----:B------:R0:W-:Y:S03]  /*0c40*/  STL.64 [R1], R12 ;  /* 0x0000000c01007387 */ /* 0x0001e60000100a00 */
[----:B------:R-:W-:Y:S01]  /*0c50*/  IMAD.IADD R23, R13, 0x1, R23 ;  /* 0x000000010d177824 */ /* 0x000fe200078e0217 */
[----:B------:R-:W-:Y:S06]  /*0c60*/  @P0 BRA `(.L_x_10) ;  /* 0x0000000000240947 */ /* 0x000fec0003800000 */
[----:B------:R-:W-:Y:S01]  /*0c70*/  USHF.R.U32.HI UR4, URZ, 0x1, UR40 ;  /* 0x000000013f047899 */ /* 0x000fe20008011628 */
[----:B------:R-:W-:Y:S01]  /*0c80*/  IADD3 R18, P0, R18, R12, RZ ;  /* 0x0000000c12127210 */ /* 0x000fe20007f1e0ff */
[----:B------:R-:W-:Y:S02]  /*0c90*/  UISETP.GE.U32.AND UP0, UPT, UR40, 0xe, UPT ;  /* 0x0000000e2800788c */ /* 0x000fe4000bf06070 */
[----:B------:R-:W-:Y:S02]  /*0ca0*/  UIMAD.WIDE.U32 UR4, UR4, -0x6db6db6d, URZ ;  /* 0x92492493040478a5 */ /* 0x000fe4000f8e003f */
[----:B------:R-:W-:Y:S01]  /*0cb0*/  IMAD.X R17, R23, 0x1, R17, P0 ;  /* 0x0000000117117824 */ /* 0x000fe200000e0611 */
[----:B------:R-:W-:Y:S01]  /*0cc0*/  UMOV UR39, URZ ;  /* 0x0000003f00277c82 */ /* 0x000fe20008000000 */
[----:B------:R-:W-:-:S04]  /*0cd0*/  USHF.R.U32.HI UR4, URZ, 0x2, UR5 ;  /* 0x000000023f047899 */ /* 0x000fc80008011605 */
[----:B------:R-:W-:Y:S02]  /*0ce0*/  UIMAD UR38, UR4, -0xe, UR40 ;  /* 0xfffffff2042678a4 */ /* 0x000fe4000f8e0228 */
[----:B------:R-:W-:-:S12]  /*0cf0*/  @UP0 ULOP3.LUT UR39, UR4, 0x1, URZ, 0xc0, !UPT ;  /* 0x0000000104270892 */ /* 0x000fd8000f8ec03f */
.L_x_10:
[----:B------:R-:W-:Y:S01]  /*0d00*/  ISETP.GE.U32.AND P0, PT, R18, UR8, PT ;  /* 0x0000000812007c0c */ /* 0x000fe2000bf06070 */
[----:B------:R-:W-:Y:S01]  /*0d10*/  IMAD.MOV.U32 R19, RZ, RZ, -0x1 ;  /* 0xffffffffff137424 */ /* 0x000fe200078e00ff */
[----:B------:R-:W-:Y:S01]  /*0d20*/  PRMT R8, RZ, 0x7610, R8 ;  /* 0x00007610ff087816 */ /* 0x000fe20000000008 */
[----:B------:R-:W-:Y:S01]  /*0d30*/  IMAD.MOV.U32 R22, RZ, RZ, -0x1 ;  /* 0xffffffffff167424 */ /* 0x000fe200078e00ff */
[----:B------:R-:W-:Y:S01]  /*0d40*/  ISETP.GE.U32.AND.EX P0, PT, R17, UR9, PT, P0 ;  /* 0x0000000911007c0c */ /* 0x000fe2000bf06100 */
[----:B------:R-:W-:-:S12]  /*0d50*/  IMAD.MOV.U32 R2, RZ, RZ, -0x1 ;  /* 0xffffffffff027424 */ /* 0x000fd800078e00ff */
[----:B------:R-:W-:Y:S05]  /*0d60*/  @P0 BRA `(.L_x_11) ;  /* 0x00000004005c0947 */ /* 0x000fea0003800000 */
[----:B------:R-:W1:Y:S01]  /*0d70*/  LDC.64 R20, c[0x0][0x628] ;  /* 0x00018a00ff147b82 */ /* 0x000e620000000a00 */
[----:B------:R-:W-:Y:S02]  /*0d80*/  IMAD.MOV.U32 R8, RZ, RZ, R18 ;  /* 0x000000ffff087224 */ /* 0x000fe400078e0012 */
[----:B------:R-:W-:-:S05]  /*0d90*/  IMAD.MOV.U32 R9, RZ, RZ, R17 ;  /* 0x000000ffff097224 */ /* 0x000fca00078e0011 */
[----:B------:R-:W2:Y:S08]  /*0da0*/  LDC R2, c[0x0][0x630] ;  /* 0x00018c00ff027b82 */ /* 0x000eb00000000800 */
[----:B------:R-:W3:Y:S01]  /*0db0*/  LDC.64 R24, c[0x0][0x620] ;  /* 0x00018800ff187b82 */ /* 0x000ee20000000a00 */
[----:B-1----:R-:W-:-:S04]  /*0dc0*/  ISETP.NE.U32.AND P0, PT, R20, RZ, PT ;  /* 0x000000ff1400720c */ /* 0x002fc80003f05070 */
[----:B------:R-:W-:-:S13]  /*0dd0*/  ISETP.NE.AND.EX P0, PT, R21, RZ, PT, P0 ;  /* 0x000000ff1500720c */ /* 0x000fda0003f05300 */
[----:B--23--:R-:W-:Y:S05]  /*0de0*/  @!P0 BRA `(.L_x_12) ;  /* 0x0000000000288947 */ /* 0x00cfea0003800000 */
[----:B0-----:R-:W0:Y:S02]  /*0df0*/  LDC R13, c[0x0][0x634] ;  /* 0x00018d00ff0d7b82 */ /* 0x001e240000000800 */
[----:B0-----:R-:W-:-:S05]  /*0e00*/  IADD3 R13, P0, R18, R13, RZ ;  /* 0x0000000d120d7210 */ /* 0x001fca0007f1e0ff */
[----:B------:R-:W-:-:S04]  /*0e10*/  IMAD.X R15, RZ, RZ, R17, P0 ;  /* 0x000000ffff0f7224 */ /* 0x000fc800000e0611 */
[----:B------:R-:W-:-:S04]  /*0e20*/  IMAD.WIDE.U32 R8, R15, R20, RZ ;  /* 0x000000140f087225 */ /* 0x000fc800078e00ff */
[----:B------:R-:W-:-:S04]  /*0e30*/  IMAD.WIDE.U32 R10, P0, R13, R21, R8 ;  /* 0x000000150d0a7225 */ /* 0x000fc80007800008 */
[----:B------:R-:W-:-:S04]  /*0e40*/  IMAD.WIDE.U32 R8, R13, R20, RZ ;  /* 0x000000140d087225 */ /* 0x000fc800078e00ff */
[----:B------:R-:W-:Y:S01]  /*0e50*/  IMAD.X R13, RZ, RZ, RZ, P0 ;  /* 0x000000ffff0d7224 */ /* 0x000fe200000e06ff */
[----:B------:R-:W-:Y:S01]  /*0e60*/  IADD3 RZ, P0, R9, R10, RZ ;  /* 0x0000000a09ff7210 */ /* 0x000fe20007f1e0ff */
[----:B------:R-:W-:-:S04]  /*0e70*/  IMAD.MOV.U32 R12, RZ, RZ, R11 ;  /* 0x000000ffff0c7224 */ /* 0x000fc800078e000b */
[----:B------:R-:W-:-:S08]  /*0e80*/  IMAD.WIDE.U32.X R8, R15, R21, R12, P0 ;  /* 0x000000150f087225 */ /* 0x000fd000000e040c */
.L_x_12:
[-CC-:B------:R-:W-:Y:S01]  /*0e90*/  SHF.R.U64 R31, R8, R2.reuse, R9.reuse ;  /* 0x00000002081f7219 */ /* 0x180fe20000001209 */
[----:B0-----:R-:W0:Y:S01]  /*0ea0*/  LDC R12, c[0x0][0x618] ;  /* 0x00018600ff0c7b82 */ /* 0x001e220000000800 */
[----:B------:R-:W-:Y:S01]  /*0eb0*/  SHF.R.U32.HI R7, RZ, R2, R9 ;  /* 0x00000002ff077219 */ /* 0x000fe20000011609 */
[----:B------:R-:W-:Y:S01]  /*0ec0*/  ULDC UR4, c[0x0][0x150] ;  /* 0x0000540000047ab9 */ /* 0x000fe20000000800 */
[----:B------:R-:W-:Y:S01]  /*0ed0*/  IADD3 R11, P0, RZ, -R31, RZ ;  /* 0x8000001fff0b7210 */ /* 0x000fe20007f1e0ff */
[----:B------:R-:W-:Y:S01]  /*0ee0*/  IMAD.MOV.U32 R19, RZ, RZ, R17 ;  /* 0x000000ffff137224 */ /* 0x000fe200078e0011 */
[----:B------:R-:W-:-:S03]  /*0ef0*/  I2FP.F32.U32 R2, R6 ;  /* 0x0000000600027245 */ /* 0x000fc60000201000 */
[----:B------:R-:W1:Y:S01]  /*0f00*/  LDC.64 R26, c[0x0][0x640] ;  /* 0x00019000ff1a7b82 */ /* 0x000e620000000a00 */
[----:B------:R-:W-:Y:S02]  /*0f10*/  IMAD.X R13, RZ, RZ, ~R7, P0 ;  /* 0x000000ffff0d7224 */ /* 0x000fe400000e0e07 */
[----:B------:R-:W-:Y:S01]  /*0f20*/  FMUL R2, R2, UR4 ;  /* 0x0000000402027c20 */ /* 0x000fe20008400000 */
[----:B------:R-:W-:Y:S01]  /*0f30*/  IMAD.WIDE.U32 R8, R11, R24, R18 ;  /* 0x000000180b087225 */ /* 0x000fe200078e0012 */
[----:B------:R-:W-:-:S03]  /*0f40*/  ULDC UR4, c[0x0][0x154] ;  /* 0x0000550000047ab9 */ /* 0x000fc60000000800 */
[----:B------:R-:W-:Y:S01]  /*0f50*/  IMAD R10, R13, R24, RZ ;  /* 0x000000180d0a7224 */ /* 0x000fe200078e02ff */
[----:B------:R-:W2:Y:S01]  /*0f60*/  LDC R7, c[0x0][0x144] ;  /* 0x00005100ff077b82 */ /* 0x000ea20000000800 */
[----:B------:R-:W3:Y:S02]  /*0f70*/  F2I.U32.TRUNC.NTZ R2, R2 ;  /* 0x0000000200027305 */ /* 0x000ee4000020f000 */
[----:B------:R-:W-:-:S04]  /*0f80*/  IMAD R11, R11, R25, R10 ;  /* 0x000000190b0b7224 */ /* 0x000fc800078e020a */
[----:B------:R-:W-:Y:S01]  /*0f90*/  IMAD.IADD R9, R9, 0x1, R11 ;  /* 0x0000000109097824 */ /* 0x000fe200078e020b */
[----:B------:R-:W4:Y:S01]  /*0fa0*/  LDC R22, c[0x0][0x608] ;  /* 0x00018200ff167b82 */ /* 0x000f220000000800 */
[----:B------:R-:W-:-:S03]  /*0fb0*/  IMAD.MOV.U32 R11, RZ, RZ, -0x1 ;  /* 0xffffffffff0b7424 */ /* 0x000fc600078e00ff */
[--C-:B0-----:R-:W-:Y:S02]  /*0fc0*/  SHF.R.U64 R20, R8, R12, R9.reuse ;  /* 0x0000000c08147219 */ /* 0x101fe40000001209 */
[----:B------:R-:W-:Y:S02]  /*0fd0*/  I2FP.F32.U32 R8, R14 ;  /* 0x0000000e00087245 */ /* 0x000fe40000201000 */
[----:B------:R-:W0:Y:S01]  /*0fe0*/  LDC R24, c[0x0][0x658] ;  /* 0x00019600ff187b82 */ /* 0x000e220000000800 */
[----:B-1----:R-:W-:Y:S01]  /*0ff0*/  ISETP.NE.U32.AND P0, PT, R26, RZ, PT ;  /* 0x000000ff1a00720c */ /* 0x002fe20003f05070 */
[----:B---3--:R-:W-:Y:S02]  /*1000*/  IMAD.MOV R10, RZ, RZ, -R2 ;  /* 0x000000ffff0a7224 */ /* 0x008fe400078e0a02 */
[----:B------:R-:W-:Y:S01]  /*1010*/  FMUL R8, R8, UR4 ;  /* 0x0000000408087c20 */ /* 0x000fe20008400000 */
[----:B------:R-:W-:Y:S02]  /*1020*/  SHF.R.U32.HI R9, RZ, R12, R9 ;  /* 0x0000000cff097219 */ /* 0x000fe40000011609 */
[----:B------:R-:W-:Y:S01]  /*1030*/  ISETP.NE.AND.EX P0, PT, R27, RZ, PT, P0 ;  /* 0x000000ff1b00720c */ /* 0x000fe20003f05300 */
[----:B------:R1:W3:Y:S01]  /*1040*/  F2I.U32.TRUNC.NTZ R15, R8 ;  /* 0x00000008000f7305 */ /* 0x0002e2000020f000 */
[----:B------:R-:W1:Y:S01]  /*1050*/  LDC R19, c[0x0][0x148] ;  /* 0x00005200ff137b82 */ /* 0x000e620000000800 */
[----:B--2---:R-:W-:-:S07]  /*1060*/  IMAD R2, R7, R10, R6 ;  /* 0x0000000a07027224 */ /* 0x004fce00078e0206 */
[----:B------:R-:W2:Y:S01]  /*1070*/  LDC R25, c[0x0][0x600] ;  /* 0x00018000ff197b82 */ /* 0x000ea20000000800 */
[-CC-:B----4-:R-:W-:Y:S02]  /*1080*/  SHF.R.U64 R32, R20, R22.reuse, R9.reuse ;  /* 0x0000001614207219 */ /* 0x190fe40000001209 */
[----:B------:R-:W-:Y:S01]  /*1090*/  SHF.R.U32.HI R7, RZ, R22, R9 ;  /* 0x00000016ff077219 */ /* 0x000fe20000011609 */
[----:B------:R-:W-:-:S04]  /*10a0*/  IMAD.MOV.U32 R9, RZ, RZ, 0x1 ;  /* 0x00000001ff097424 */ /* 0x000fc800078e00ff */
[----:B------:R-:W4:Y:S01]  /*10b0*/  LDC R28, c[0x0][0x648] ;  /* 0x00019200ff1c7b82 */ /* 0x000f220000000800 */
[-C--:B0-----:R-:W-:Y:S02]  /*10c0*/  SHF.L.U32 R6, R11, R24.reuse, RZ ;  /* 0x000000180b067219 */ /* 0x081fe400000006ff */
[--C-:B------:R-:W-:Y:S02]  /*10d0*/  SHF.R.U64 R22, R32, R24, R7.reuse ;  /* 0x0000001820167219 */ /* 0x100fe40000001207 */
[----:B------:R-:W-:Y:S02]  /*10e0*/  LOP3.LUT R13, RZ, R6, RZ, 0x33, !PT ;  /* 0x00000006ff0d7212 */ /* 0x000fe400078e33ff */
[-C--:B------:R-:W-:Y:S01]  /*10f0*/  SHF.R.U32.HI R7, RZ, R24.reuse, R7 ;  /* 0x00000018ff077219 */ /* 0x080fe20000011607 */
[----:B------:R-:W0:Y:S01]  /*1100*/  LDC R29, c[0x0][0x638] ;  /* 0x00018e00ff1d7b82 */ /* 0x000e220000000800 */
[----:B------:R-:W-:Y:S01]  /*1110*/  SHF.L.U32 R12, R9, R24, RZ ;  /* 0x00000018090c7219 */ /* 0x000fe200000006ff */
[----:B------:R-:W-:-:S06]  /*1120*/  IMAD.MOV.U32 R6, RZ, RZ, R22 ;  /* 0x000000ffff067224 */ /* 0x000fcc00078e0016 */
[----:B------:R-:W0:Y:S01]  /*1130*/  LDC R30, c[0x0][0x610] ;  /* 0x00018400ff1e7b82 */ /* 0x000e220000000800 */
[----:B-1-3--:R-:W-:Y:S05]  /*1140*/  @!P0 BRA `(.L_x_13) ;  /* 0x0000000000288947 */ /* 0x00afea0003800000 */
[----:B------:R-:W1:Y:S02]  /*1150*/  LDC R11, c[0x0][0x64c] ;  /* 0x00019300ff0b7b82 */ /* 0x000e640000000800 */
[----:B-1----:R-:W-:-:S05]  /*1160*/  IADD3 R11, P0, R22, R11, RZ ;  /* 0x0000000b160b7210 */ /* 0x002fca0007f1e0ff */
        /* <DEDUP_REMOVED lines=8> */
.L_x_13:
[----:B----4-:R-:W-:Y:S01]  /*11f0*/  SHF.R.U64 R6, R6, R28, R7 ;  /* 0x0000001c06067219 */ /* 0x010fe20000001207 */
[----:B--2---:R-:W-:Y:S01]  /*1200*/  VIADD R7, R25, 0xffffffff ;  /* 0xffffffff19077836 */ /* 0x004fe20000000000 */
[----:B------:R-:W-:Y:S01]  /*1210*/  LOP3.LUT R13, R32, R13, RZ, 0xc0, !PT ;  /* 0x0000000d200d7212 */ /* 0x000fe200078ec0ff */
[----:B------:R-:W-:Y:S02]  /*1220*/  IMAD.MOV R15, RZ, RZ, -R15 ;  /* 0x000000ffff0f7224 */ /* 0x000fe400078e0a0f */
[----:B------:R-:W-:Y:S01]  /*1230*/  IMAD.MOV R8, RZ, RZ, -R6 ;  /* 0x000000ffff087224 */ /* 0x000fe200078e0a06 */
[----:B------:R-:W-:Y:S01]  /*1240*/  LOP3.LUT R7, R20, R7, RZ, 0xc0, !PT ;  /* 0x0000000714077212 */ /* 0x000fe200078ec0ff */
[----:B------:R-:W-:Y:S02]  /*1250*/  IMAD R13, R12, R6, R13 ;  /* 0x000000060c0d7224 */ /* 0x000fe400078e020d */
[----:B------:R-:W-:Y:S02]  /*1260*/  @P1 IMAD R2, R19, R15, R14 ;  /* 0x0000000f13021224 */ /* 0x000fe400078e020e */
[----:B0-----:R-:W-:-:S02]  /*1270*/  IMAD R6, R8, R29, R22 ;  /* 0x0000001d08067224 */ /* 0x001fc400078e0216 */
[----:B------:R-:W-:Y:S02]  /*1280*/  IMAD R2, R13, R30, R2 ;  /* 0x0000001e0d027224 */ /* 0x000fe400078e0202 */
[----:B------:R-:W-:Y:S02]  /*1290*/  IMAD R19, R6, R25, R7 ;  /* 0x0000001906137224 */ /* 0x000fe400078e0207 */
[----:B------:R-:W-:-:S03]  /*12a0*/  IMAD.MOV.U32 R8, RZ, RZ, 0x1 ;  /* 0x00000001ff087424 */ /* 0x000fc600078e00ff */
[----:B------:R-:W-:Y:S02]  /*12b0*/  SEL R22, R19, R2, !P1 ;  /* 0x0000000213167207 */ /* 0x000fe40004800000 */
[----:B------:R-:W-:Y:S01]  /*12c0*/  SEL R19, R2, R19, !P1 ;  /* 0x0000001302137207 */ /* 0x000fe20004800000 */
[----:B------:R-:W-:-:S07]  /*12d0*/  IMAD.MOV.U32 R2, RZ, RZ, R31 ;  /* 0x000000ffff027224 */ /* 0x000fce00078e001f */
.L_x_11:
[----:B------:R-:W-:Y:S05]  /*12e0*/  @!P2 BRA `(.L_x_14) ;  /* 0x000000380014a947 */ /* 0x000fea0003800000 */
[----:B------:R-:W-:-:S13]  /*12f0*/  ISETP.GT.U32.AND P0, PT, R33, 0x1, PT ;  /* 0x000000012100780c */ /* 0x000fda0003f04070 */
[----:B------:R-:W-:Y:S05]  /*1300*/  @P0 EXIT ;  /* 0x000000000000094d */ /* 0x000fea0003800000 */
.L_x_15:
[----:B------:R-:W-:-:S08]  /*1310*/  NOP ;  /* 0x0000000000007918 */ /* 0x000fd00000000000 */
[----:B------:R-:W1:Y:S02]  /*1320*/  USETMAXREG.TRY_ALLOC.CTAPOOL UP0, 0xe8 ;  /* 0x000000e8000079c8 */ /* 0x000e640008000600 */
[----:B-1----:R-:W-:-:S13]  /*1330*/  PLOP3.LUT P0, PT, PT, PT, UP0, 0x80, 0x0 ;  /* 0x000000000000781c */ /* 0x002fda0003f0f008 */
[----:B------:R-:W-:Y:S05]  /*1340*/  @!P0 BRA `(.L_x_15) ;  /* 0xfffffffc00f08947 */ /* 0x000fea000383ffff */
[----:B------:R-:W-:-:S13]  /*1350*/  LOP3.LUT P0, RZ, R8, 0xff, RZ, 0xc0, !PT ;  /* 0x000000ff08ff7812 */ /* 0x000fda000780c0ff */
[----:B------:R-:W-:Y:S05]  /*1360*/  @!P0 EXIT ;  /* 0x000000000000894d */ /* 0x000fea0003800000 */
[----:B------:R-:W1:Y:S01]  /*1370*/  S2UR UR4, SR_CgaCtaId ;  /* 0x00000000000479c3 */ /* 0x000e620000008800 */
[----:B------:R-:W-:Y:S01]  /*1380*/  VIADD R6, R5, 0xffffffff ;  /* 0xffffffff05067836 */ /* 0x000fe20000000000 */
[----:B------:R-:W-:Y:S01]  /*1390*/  SHF.R.S32.HI R0, RZ, 0x1f, R3 ;  /* 0x0000001fff007819 */ /* 0x000fe20000011403 */
[----:B------:R-:W-:Y:S01]  /*13a0*/  UMOV UR41, 0x400 ;  /* 0x0000040000297882 */ /* 0x000fe20000000000 */
[----:B------:R-:W-:Y:S01]  /*13b0*/  UISETP.LT.AND UP0, UPT, UR40, 0x1, UPT ;  /* 0x000000012800788c */ /* 0x000fe2000bf01270 */
[----:B------:R-:W-:Y:S01]  /*13c0*/  LOP3.LUT R70, R16, 0x1, RZ, 0xfc, !PT ;  /* 0x0000000110467812 */ /* 0x000fe200078efcff */
[----:B------:R-:W-:Y:S01]  /*13d0*/  ULDC UR6, c[0x0][0x284] ;  /* 0x0000a10000067ab9 */ /* 0x000fe20000000800 */
[----:B------:R-:W-:Y:S01]  /*13e0*/  R2UR UR42, R6 ;  /* 0x00000000062a72ca */ /* 0x000fe200000e0000 */
[----:B------:R-:W-:Y:S01]  /*13f0*/  USEL UR43, UR40, 0x1, UP0 ;  /* 0x00000001282b7887 */ /* 0x000fe20008000000 */
[CC--:B------:R-:W-:Y:S01]  /*1400*/  LEA.HI R4, R0.reuse, R3.reuse, RZ, 0x2 ;  /* 0x0000000300047211 */ /* 0x0c0fe200078f10ff */
[----:B------:R-:W-:Y:S01]  /*1410*/  USHF.L.U32 UR46, UR40, 0x1, URZ ;  /* 0x00000001282e7899 */ /* 0x000fe2000800063f */
[----:B------:R-:W-:Y:S01]  /*1420*/  LEA.HI R0, R0, R3, RZ, 0x5 ;  /* 0x0000000300007211 */ /* 0x000fe200078f28ff */
[----:B------:R-:W-:Y:S01]  /*1430*/  UIADD3 UR43, -UR43, UR40, URZ ;  /* 0x000000282b2b7290 */ /* 0x000fe2000fffe13f */
[----:B------:R-:W-:-:S02]  /*1440*/  SHF.R.S32.HI R58, RZ, 0x2, R4 ;  /* 0x00000002ff3a7819 */ /* 0x000fc40000011404 */
[----:B------:R-:W-:Y:S02]  /*1450*/  SHF.R.S32.HI R5, RZ, 0x1f, R4 ;  /* 0x0000001fff057819 */ /* 0x000fe40000011404 */
[----:B------:R-:W-:Y:S02]  /*1460*/  LOP3.LUT R60, R4, 0xfffffffc, RZ, 0xc0, !PT ;  /* 0xfffffffc043c7812 */ /* 0x000fe400078ec0ff */
[----:B------:R-:W-:Y:S01]  /*1470*/  LEA.HI R5, R5, R58, RZ, 0x3 ;  /* 0x0000003a05057211 */ /* 0x000fe200078f18ff */
[----:B------:R-:W-:Y:S01]  /*1480*/  USHF.L.U32 UR42, UR42, 0x3, URZ ;  /* 0x000000032a2a7899 */ /* 0x000fe2000800063f */
[----:B------:R-:W-:Y:S01]  /*1490*/  ISETP.NE.AND P0, PT, R6, RZ, PT ;  /* 0x000000ff0600720c */ /* 0x000fe20003f05270 */
[----:B------:R-:W-:Y:S01]  /*14a0*/  IMAD.IADD R60, R3, 0x1, -R60 ;  /* 0x00000001033c7824 */ /* 0x000fe200078e0a3c */
[----:B------:R-:W-:Y:S01]  /*14b0*/  LOP3.LUT R5, R5, 0xfffffff8, RZ, 0xc0, !PT ;  /* 0xfffffff805057812 */ /* 0x000fe200078ec0ff */
[----:B-1----:R-:W-:Y:S01]  /*14c0*/  ULEA UR41, UR4, UR41, 0x18 ;  /* 0x0000002904297291 */ /* 0x002fe2000f8ec03f */
[----:B------:R-:W-:Y:S01]  /*14d0*/  SEL R71, RZ, 0x1, P0 ;  /* 0x00000001ff477807 */ /* 0x000fe20000000000 */
[----:B------:R-:W-:-:S02]  /*14e0*/  IMAD.U32 R62, RZ, RZ, UR42 ;  /* 0x0000002aff3e7e24 */ /* 0x000fc4000f8e00ff */
[----:B------:R-:W-:Y:S01]  /*14f0*/  UIADD3 UR47, UR41, 0xf0, URZ ;  /* 0x000000f0292f7890 */ /* 0x000fe2000fffe03f */
[----:B------:R-:W-:Y:S01]  /*1500*/  IMAD.IADD R58, R58, 0x1, -R5 ;  /* 0x000000013a3a7824 */ /* 0x000fe200078e0a05 */
[----:B------:R-:W-:Y:S01]  /*1510*/  SHF.R.S32.HI R5, RZ, 0x5, R0 ;  /* 0x00000005ff057819 */ /* 0x000fe20000011400 */
[----:B------:R-:W-:Y:S01]  /*1520*/  UIADD3 UR5, UR41, 0x1c200, URZ ;  /* 0x0001c20029057890 */ /* 0x000fe2000fffe03f */
[C---:B------:R-:W-:Y:S01]  /*1530*/  LOP3.LUT R64, R62.reuse, 0x8, RZ, 0xc0, !PT ;  /* 0x000000083e407812 */ /* 0x040fe200078ec0ff */
[----:B------:R-:W-:Y:S01]  /*1540*/  UIADD3 UR4, UR41, 0x200, URZ ;  /* 0x0000020029047890 */ /* 0x000fe2000fffe03f */
[--C-:B------:R-:W-:Y:S01]  /*1550*/  SHF.R.S32.HI R59, RZ, 0x1f, R58.reuse ;  /* 0x0000001fff3b7819 */ /* 0x100fe2000001143a */
[----:B------:R-:W-:Y:S01]  /*1560*/  USHF.R.U32.HI UR5, URZ, 0x4, UR5 ;  /* 0x000000043f057899 */ /* 0x000fe20008011605 */
[C-C-:B------:R-:W-:Y:S01]  /*1570*/  IMAD R65, R5.reuse, -0x10, -R58.reuse ;  /* 0xfffffff005417824 */ /* 0x140fe200078e0a3a */
[----:B------:R-:W-:Y:S01]  /*1580*/  USHF.R.U32.HI UR4, URZ, 0x4, UR4 ;  /* 0x000000043f047899 */ /* 0x000fe20008011604 */
[----:B------:R-:W-:Y:S01]  /*1590*/  IMAD.U32 R61, RZ, RZ, UR47 ;  /* 0x0000002fff3d7e24 */ /* 0x000fe2000f8e00ff */
[----:B------:R-:W-:Y:S01]  /*15a0*/  ULOP3.LUT UR5, UR5, 0x3fff, URZ, 0xc0, !UPT ;  /* 0x00003fff05057892 */ /* 0x000fe2000f8ec03f */
[----:B------:R-:W-:Y:S01]  /*15b0*/  IMAD.WIDE R58, R5, 0x10, R58 ;  /* 0x00000010053a7825 */ /* 0x000fe200078e023a */
[----:B------:R-:W-:Y:S01]  /*15c0*/  LOP3.LUT R62, R62, 0x8, RZ, 0xc, !PT ;  /* 0x000000083e3e7812 */ /* 0x000fe200078e0cff */
[----:B------:R-:W-:Y:S01]  /*15d0*/  ULOP3.LUT UR44, UR4, 0x3fff, URZ, 0xc0, !UPT ;  /* 0x00003fff042c7892 */ /* 0x000fe2000f8ec03f */
[----:B------:R-:W-:Y:S01]  /*15e0*/  LOP3.LUT R64, R64, 0x18, RZ, 0x3c, !PT ;  /* 0x0000001840407812 */ /* 0x000fe200078e3cff */
[----:B------:R-:W-:Y:S01]  /*15f0*/  VIADD R63, R61, UR42 ;  /* 0x0000002a3d3f7c36 */ /* 0x000fe20008000000 */
[----:B------:R-:W-:Y:S01]  /*1600*/  ULOP3.LUT UR45, UR5, 0x10000, URZ, 0xfc, !UPT ;  /* 0x00010000052d7892 */ /* 0x000fe2000f8efc3f */
[----:B------:R-:W-:-:S11]  /*1610*/  VIADD R65, R65, UR6 ;  /* 0x0000000641417c36 */ /* 0x000fd60008000000 */
.L_x_99:
[----:B------:R-:W-:Y:S01]  /*1620*/  SHF.L.U32 R0, R71, 0x1f, RZ ;  /* 0x0000001f47007819 */ /* 0x000fe200000006ff */
[----:B------:R-:W-:Y:S02]  /*1630*/  ULDC UR4, c[0x0][0x28c] ;  /* 0x0000a30000047ab9 */ /* 0x000fe40000000800 */
[----:B------:R-:W-:Y:S01]  /*1640*/  ISETP.LT.AND P1, PT, RZ, UR4, PT ;  /* 0x00000004ff007c0c */ /* 0x000fe2000bf21270 */
[----:B-1----:R-:W1:Y:S02]  /*1650*/  SYNCS.PHASECHK.TRANS64.TRYWAIT P0, [R61+UR42], R0 ;  /* 0x000000003d0075a7 */ /* 0x002e64000800016a */
[----:B-1-34-:R-:W-:Y:S10]  /*1660*/  @!P0 BRA `(.L_x_16) ;  /* 0x0000004800908947 */ /* 0x01aff40003800000 */
.L_x_131:
[----:B------:R-:W-:Y:S05]  /*1670*/  @P1 BRA `(.L_x_17) ;  /* 0x0000000000401947 */ /* 0x000fea0003800000 */
[----:B-1----:R-:W-:Y:S01]  /*1680*/  MOV R0, 0x0 ;  /* 0x0000000000007802 */ /* 0x002fe20000000f00 */
[----:B------:R-:W-:Y:S01]  /*1690*/  ULDC.64 UR4, c[0x4][0x68] ;  /* 0x01001a0000047ab9 */ /* 0x000fe20000000a00 */
[----:B------:R-:W-:Y:S01]  /*16a0*/  ULDC.64 UR6, c[0x4][0x8] ;  /* 0x0100020000067ab9 */ /* 0x000fe20000000a00 */
[----:B------:R-:W-:Y:S01]  /*16b0*/  IMAD.U32 R4, RZ, RZ, UR4 ;  /* 0x00000004ff047e24 */ /* 0x000fe2000f8e00ff */
[----:B------:R1:W2:Y:S01]  /*16c0*/  LDC.64 R14, c[0x4][R0] ;  /* 0x01000000000e7b82 */ /* 0x0002a20000000a00 */
[----:B------:R-:W-:Y:S01]  /*16d0*/  IMAD.U32 R5, RZ, RZ, UR5 ;  /* 0x00000005ff057e24 */ /* 0x000fe2000f8e00ff */
[----:B------:R-:W-:Y:S01]  /*16e0*/  ULDC.64 UR4, c[0x4][0x70] ;  /* 0x01001c0000047ab9 */ /* 0x000fe20000000a00 */
[----:B------:R-:W-:Y:S02]  /*16f0*/  IMAD.U32 R10, RZ, RZ, UR6 ;  /* 0x00000006ff0a7e24 */ /* 0x000fe4000f8e00ff */
[----:B------:R-:W-:Y:S02]  /*1700*/  IMAD.U32 R6, RZ, RZ, UR4 ;  /* 0x00000004ff067e24 */ /* 0x000fe4000f8e00ff */
[----:B------:R-:W-:-:S02]  /*1710*/  IMAD.U32 R7, RZ, RZ, UR5 ;  /* 0x00000005ff077e24 */ /* 0x000fc4000f8e00ff */
[----:B------:R-:W-:Y:S02]  /*1720*/  IMAD.U32 R11, RZ, RZ, UR7 ;  /* 0x00000007ff0b7e24 */ /* 0x000fe4000f8e00ff */
[----:B------:R-:W-:Y:S02]  /*1730*/  IMAD.MOV.U32 R8, RZ, RZ, 0x1e1 ;  /* 0x000001e1ff087424 */ /* 0x000fe400078e00ff */
[----:B0-----:R-:W-:Y:S02]  /*1740*/  IMAD.MOV.U32 R12, RZ, RZ, 0x1 ;  /* 0x00000001ff0c7424 */ /* 0x001fe400078e00ff */
[----:B-1----:R-:W-:-:S07]  /*1750*/  IMAD.MOV.U32 R13, RZ, RZ, RZ ;  /* 0x000000ffff0d7224 */ /* 0x002fce00078e00ff */
[----:B------:R-:W-:-:S07]  /*1760*/  LEPC R20, `(.L_x_17) ;  /* 0x000000001014794e */ /* 0x000fce0000000000 */
[----:B--2--5:R-:W-:Y:S05]  /*1770*/  CALL.ABS.NOINC R14 ;  /* 0x000000000e007343 */ /* 0x024fea0003c00000 */
.L_x_17:
[----:B------:R-:W-:-:S13]  /*1780*/  ISETP.NE.AND P0, PT, R70, 0x3, PT ;  /* 0x000000034600780c */ /* 0x000fda0003f05270 */
[----:B------:R-:W-:Y:S05]  /*1790*/  @!P0 BRA `(.L_x_18) ;  /* 0x0000000000048947 */ /* 0x000fea0003800000 */
[----:B------:R-:W-:Y:S01]  /*17a0*/  BPT.TRAP 0x1 ;  /* 0x000000040000795c */ /* 0x000fe20000300000 */
.L_x_18:
[----:B------:R-:W-:Y:S02]  /*17b0*/  IMAD.U32 R3, RZ, RZ, UR38 ;  /* 0x00000026ff037e24 */ /* 0x000fe4000f8e00ff */
[----:B-1----:R-:W-:-:S03]  /*17c0*/  IMAD.U32 R0, RZ, RZ, UR39 ;  /* 0x00000027ff007e24 */ /* 0x002fc6000f8e00ff */
[----:B------:R-:W-:Y:S02]  /*17d0*/  LEA R3, R3, UR41, 0x3 ;  /* 0x0000002903037c11 */ /* 0x000fe4000f8e18ff */
[----:B------:R-:W-:-:S04]  /*17e0*/  SHF.L.U32 R0, R0, 0x1f, RZ ;  /* 0x0000001f00007819 */ /* 0x000fc800000006ff */
[----:B------:R1:W2:Y:S01]  /*17f0*/  SYNCS.PHASECHK.TRANS64.TRYWAIT P1, [R3+URZ], R0 ;  /* 0x00000000030075a7 */ /* 0x0002a2000802017f */
[----:B------:R-:W-:Y:S05]  /*1800*/  @!P0 BRA `(.L_x_19) ;  /* 0x0000000000048947 */ /* 0x000fea0003800000 */
[----:B------:R-:W-:Y:S01]  /*1810*/  BPT.TRAP 0x1 ;  /* 0x000000040000795c */ /* 0x000fe20000300000 */
.L_x_19:
[----:B--2---:R-:W-:Y:S05]  /*1820*/  @P1 BRA `(.L_x_20) ;  /* 0x0000000000081947 */ /* 0x004fea0003800000 */
[----:B------:R-:W2:Y:S02]  /*1830*/  SYNCS.PHASECHK.TRANS64.TRYWAIT P1, [R3+URZ], R0 ;  /* 0x00000000030075a7 */ /* 0x000ea4000802017f */
[----:B--2---:R-:W-:Y:S05]  /*1840*/  @!P1 BRA `(.L_x_21) ;  /* 0x00000048002c9947 */ /* 0x004fea0003800000 */
.L_x_20:
[----:B------:R-:W-:Y:S05]  /*1850*/  WARPSYNC.ALL ;  /* 0x0000000000007948 */ /* 0x000fea0003800000 */
[----:B------:R-:W-:Y:S01]  /*1860*/  ULEA UR8, UR38, UR44, 0x9 ;  /* 0x0000002c26087291 */ /* 0x000fe2000f8e483f */
[----:B------:R-:W-:Y:S01]  /*1870*/  WARPGROUP.ARRIVE ;  /* 0x00000000000079c5 */ /* 0x000fe20000000000 */
[----:B------:R-:W-:Y:S01]  /*1880*/  ULEA UR9, UR38, UR45, 0x9 ;  /* 0x0000002d26097291 */ /* 0x000fe2000f8e483f */
[----:B-12---:R-:W-:Y:S01]  /*1890*/  IMAD.U32 R0, RZ, RZ, UR43 ;  /* 0x0000002bff007e24 */ /* 0x006fe2000f8e00ff */
[----:B------:R-:W-:Y:S01]  /*18a0*/  UMOV UR5, 0x40000040 ;  /* 0x4000004000057882 */ /* 0x000fe20000000000 */
[----:B------:R-:W-:-:S02]  /*18b0*/  UMOV UR7, 0x40000040 ;  /* 0x4000004000077882 */ /* 0x000fc40000000000 */
[----:B------:R-:W-:Y:S01]  /*18c0*/  UMOV UR4, UR8 ;  /* 0x0000000800047c82 */ /* 0x000fe20008000000 */
[----:B------:R-:W-:Y:S01]  /*18d0*/  ISETP.GE.AND P1, PT, R0, 0x1, PT ;  /* 0x000000010000780c */ /* 0x000fe20003f26270 */
[----:B------:R-:W-:Y:S02]  /*18e0*/  UMOV UR6, UR9 ;  /* 0x0000000900067c82 */ /* 0x000fe40008000000 */
[----:B------:R-:W-:Y:S01]  /*18f0*/  HGMMA.64x64x16.F32 R24, gdesc[UR4].tnspA, RZ, !UPT, gsb0 ;  /* 0x20e00000041879f0 */ /* 0x000fe2000c0008ff */
[----:B------:R-:W-:Y:S02]  /*1900*/  UIADD3 UR4, UR8, 0x80, URZ ;  /* 0x0000008008047890 */ /* 0x000fe4000fffe03f */
[----:B------:R-:W-:Y:S01]  /*1910*/  UIADD3 UR6, UR9, 0x2, URZ ;  /* 0x0000000209067890 */ /* 0x000fe2000fffe03f */
[----:B------:R-:W-:Y:S01]  /*1920*/  UMOV UR5, 0x40000040 ;  /* 0x4000004000057882 */ /* 0x000fe20000000000 */
[----:B------:R-:W-:Y:S01]  /*1930*/  UMOV UR7, 0x40000040 ;  /* 0x4000004000077882 */ /* 0x000fe20000000000 */
[----:B------:R-:W-:-:S02]  /*1940*/  WARPGROUP.DEPBAR.LE gsb0, 0x0 ;  /* 0x00008000000079c5 */ /* 0x000fc40000010000 */
[----:B------:R-:W-:-:S06]  /*1950*/  WARPGROUP.ARRIVE ;  /* 0x00000000000079c5 */ /* 0x000fcc0000000000 */
[----:B------:R-:W-:Y:S01]  /*1960*/  HGMMA.64x64x16.F32 R24, gdesc[UR4].tnspA, R24, gsb0 ;  /* 0x20e00000041879f0 */ /* 0x000fe20008000818 */
[----:B------:R-:W-:Y:S02]  /*1970*/  UIADD3 UR4, UR8, 0x100, URZ ;  /* 0x0000010008047890 */ /* 0x000fe4000fffe03f */
[----:B------:R-:W-:Y:S01]  /*1980*/  UIADD3 UR6, UR9, 0x4, URZ ;  /* 0x0000000409067890 */ /* 0x000fe2000fffe03f */
[----:B------:R-:W-:Y:S01]  /*1990*/  UMOV UR5, 0x40000040 ;  /* 0x4000004000057882 */ /* 0x000fe20000000000 */
[----:B------:R-:W-:Y:S01]  /*19a0*/  UMOV UR7, 0x40000040 ;  /* 0x4000004000077882 */ /* 0x000fe20000000000 */
[----:B------:R-:W-:Y:S02]  /*19b0*/  WARPGROUP.DEPBAR.LE gsb0, 0x0 ;  /* 0x00008000000079c5 */ /* 0x000fe40000010000 */
        /* <DEDUP_REMOVED lines=8> */
[----:B------:R-:W-:Y:S03]  /*1a40*/  HGMMA.64x64x16.F32 R24, gdesc[UR4].tnspA, R24, gsb0 ;  /* 0x20e00000041879f0 */ /* 0x000fe60008000818 */
[----:B------:R-:W-:Y:S02]  /*1a50*/  WARPGROUP.DEPBAR.LE gsb0, 0x0 ;  /* 0x00008000000079c5 */ /* 0x000fe40000010000 */
[----:B------:R-:W-:Y:S05]  /*1a60*/  @!P1 BRA `(.L_x_22) ;  /* 0x0000000400109947 */ /* 0x000fea0003800000 */
[----:B------:R-:W-:Y:S01]  /*1a70*/  UIADD3 UR4, UR38, 0x1, URZ ;  /* 0x0000000126047890 */ /* 0x000fe2000fffe03f */
[----:B------:R-:W-:Y:S01]  /*1a80*/  IMAD.U32 R0, RZ, RZ, UR43 ;  /* 0x0000002bff007e24 */ /* 0x000fe2000f8e00ff */
[----:B------:R-:W-:Y:S02]  /*1a90*/  UMOV UR9, UR38 ;  /* 0x0000002600097c82 */ /* 0x000fe40008000000 */
[----:B------:R-:W-:-:S04]  /*1aa0*/  UISETP.NE.AND UP0, UPT, UR4, 0xe, UPT ;  /* 0x0000000e0400788c */ /* 0x000fc8000bf05270 */
[----:B------:R-:W-:Y:S02]  /*1ab0*/  USEL UR5, URZ, 0x1, UP0 ;  /* 0x000000013f057887 */ /* 0x000fe40008000000 */
[----:B------:R-:W-:Y:S02]  /*1ac0*/  USEL UR8, UR4, URZ, UP0 ;  /* 0x0000003f04087287 */ /* 0x000fe40008000000 */
[----:B------:R-:W-:-:S06]  /*1ad0*/  ULOP3.LUT UR5, UR39, UR5, URZ, 0x3c, !UPT ;  /* 0x0000000527057292 */ /* 0x000fcc000f8e3c3f */
[----:B------:R-:W-:-:S07]  /*1ae0*/  IMAD.U32 R5, RZ, RZ, UR5 ;  /* 0x00000005ff057e24 */ /* 0x000fce000f8e00ff */
.L_x_29:
[----:B-12---:R-:W-:Y:S05]  /*1af0*/  @!P0 BRA `(.L_x_23) ;  /* 0x0000000000048947 */ /* 0x006fea0003800000 */
[----:B------:R-:W-:Y:S01]  /*1b00*/  BPT.TRAP 0x1 ;  /* 0x000000040000795c */ /* 0x000fe20000300000 */
.L_x_23:
[----:B------:R-:W-:Y:S01]  /*1b10*/  ULEA UR4, UR8, UR41, 0x3 ;  /* 0x0000002908047291 */ /* 0x000fe2000f8e183f */
[----:B------:R-:W-:-:S08]  /*1b20*/  SHF.L.U32 R3, R5, 0x1f, RZ ;  /* 0x0000001f05037819 */ /* 0x000fd000000006ff */
[----:B------:R1:W2:Y:S01]  /*1b30*/  SYNCS.PHASECHK.TRANS64.TRYWAIT P1, [UR4], R3 ;  /* 0x00000003ff0075a7 */ /* 0x0002a20008020144 */
[----:B------:R-:W-:Y:S05]  /*1b40*/  @!P0 BRA `(.L_x_24) ;  /* 0x0000000000048947 */ /* 0x000fea0003800000 */
[----:B------:R-:W-:Y:S01]  /*1b50*/  BPT.TRAP 0x1 ;  /* 0x000000040000795c */ /* 0x000fe20000300000 */
.L_x_24:
[----:B--2---:R-:W-:Y:S05]  /*1b60*/  @P1 BRA `(.L_x_25) ;  /* 0x0000000000081947 */ /* 0x004fea0003800000 */
[----:B------:R-:W2:Y:S02]  /*1b70*/  SYNCS.PHASECHK.TRANS64.TRYWAIT P1, [UR4], R3 ;  /* 0x00000003ff0075a7 */ /* 0x000ea40008020144 */
[----:B--2---:R-:W-:Y:S05]  /*1b80*/  @!P1 BRA `(.L_x_26) ;  /* 0x0000004400709947 */ /* 0x004fea0003800000 */
.L_x_25:
[----:B------:R-:W-:Y:S01]  /*1b90*/  ULEA UR10, UR8, UR44, 0x9 ;  /* 0x0000002c080a7291 */ /* 0x000fe2000f8e483f */
[----:B------:R-:W-:Y:S01]  /*1ba0*/  WARPGROUP.ARRIVE ;  /* 0x00000000000079c5 */ /* 0x000fe20000000000 */
[----:B------:R-:W-:Y:S01]  /*1bb0*/  ULEA UR11, UR8, UR45, 0x9 ;  /* 0x0000002d080b7291 */ /* 0x000fe2000f8e483f */
[----:B------:R-:W-:Y:S01]  /*1bc0*/  UMOV UR5, 0x40000040 ;  /* 0x4000004000057882 */ /* 0x000fe20000000000 */
[----:B------:R-:W-:-:S03]  /*1bd0*/  UMOV UR7, 0x40000040 ;  /* 0x4000004000077882 */ /* 0x000fc60000000000 */
[----:B------:R-:W-:Y:S02]  /*1be0*/  UMOV UR4, UR10 ;  /* 0x0000000a00047c82 */ /* 0x000fe40008000000 */
[----:B------:R-:W-:Y:S02]  /*1bf0*/  UMOV UR6, UR11 ;  /* 0x0000000b00067c82 */ /* 0x000fe40008000000 */
[----:B------:R-:W-:Y:S01]  /*1c00*/  HGMMA.64x64x16.F32 R24, gdesc[UR4].tnspA, R24, gsb0 ;  /* 0x20e00000041879f0 */ /* 0x000fe20008000818 */
        /* <DEDUP_REMOVED lines=23> */
[----:B------:R-:W-:Y:S01]  /*1d80*/  BPT.TRAP 0x1 ;  /* 0x000000040000795c */ /* 0x000fe20000300000 */
.L_x_27:
[----:B------:R-:W-:Y:S01]  /*1d90*/  ULEA UR4, UR9, UR41, 0x3 ;  /* 0x0000002909047291 */ /* 0x000fe2000f8e183f */
[----:B------:R-:W-:-:S03]  /*1da0*/  ISETP.GT.U32.AND P1, PT, R16, 0x1, PT ;  /* 0x000000011000780c */ /* 0x000fc60003f24070 */
[----:B------:R-:W-:-:S04]  /*1db0*/  UIADD3 UR4, UR4, 0x70, URZ ;  /* 0x0000007004047890 */ /* 0x000fc8000fffe03f */
[----:B------:R-:W-:-:S09]  /*1dc0*/  UPRMT UR4, URZ, 0x654, UR4 ;  /* 0x000006543f047896 */ /* 0x000fd20008000004 */
[----:B------:R-:W-:Y:S01]  /*1dd0*/  SYNCS.ARRIVE.TRANS64.RED.A1T0 RZ, [UR4], RZ ;  /* 0x000000ffffff79a7 */ /* 0x000fe20008100404 */
[----:B------:R-:W-:Y:S05]  /*1de0*/  @P1 BRA `(.L_x_28) ;  /* 0x0000000000041947 */ /* 0x000fea0003800000 */
[----:B------:R-:W-:Y:S01]  /*1df0*/  BPT.TRAP 0x1 ;  /* 0x000000040000795c */ /* 0x000fe20000300000 */
.L_x_28:
[----:B------:R-:W-:Y:S01]  /*1e00*/  UIADD3 UR8, UR8, 0x1, URZ ;  /* 0x0000000108087890 */ /* 0x000fe2000fffe03f */
[C---:B------:R-:W-:Y:S01]  /*1e10*/  ISETP.GT.AND P1, PT, R0.reuse, 0x1, PT ;  /* 0x000000010000780c */ /* 0x040fe20003f24270 */
[----:B------:R-:W-:Y:S01]  /*1e20*/  UIADD3 UR9, UR9, 0x1, URZ ;  /* 0x0000000109097890 */ /* 0x000fe2000fffe03f */
[----:B------:R-:W-:Y:S01]  /*1e30*/  VIADD R0, R0, 0xffffffff ;  /* 0xffffffff00007836 */ /* 0x000fe20000000000 */
[----:B------:R-:W-:Y:S02]  /*1e40*/  UISETP.NE.AND UP0, UPT, UR8, 0xe, UPT ;  /* 0x0000000e0800788c */ /* 0x000fe4000bf05270 */
[----:B------:R-:W-:Y:S02]  /*1e50*/  UISETP.NE.AND UP1, UPT, UR9, 0xe, UPT ;  /* 0x0000000e0900788c */ /* 0x000fe4000bf25270 */
[----:B------:R-:W-:Y:S02]  /*1e60*/  USEL UR4, URZ, 0x1, UP0 ;  /* 0x000000013f047887 */ /* 0x000fe40008000000 */
[----:B------:R-:W-:-:S02]  /*1e70*/  USEL UR8, UR8, URZ, UP0 ;  /* 0x0000003f08087287 */ /* 0x000fc40008000000 */
[----:B------:R-:W-:Y:S02]  /*1e80*/  USEL UR9, UR9, URZ, UP1 ;  /* 0x0000003f09097287 */ /* 0x000fe40008800000 */
[----:B------:R-:W-:Y:S01]  /*1e90*/  LOP3.LUT R5, R5, UR4, RZ, 0x3c, !PT ;  /* 0x0000000405057c12 */ /* 0x000fe2000f8e3cff */
[----:B------:R-:W-:Y:S09]  /*1ea0*/  @P1 BRA `(.L_x_29) ;  /* 0xfffffffc00101947 */ /* 0x000ff2000383ffff */
.L_x_22:
[----:B------:R-:W3:Y:S01]  /*1eb0*/  LDC R0, c[0x0][0x28c] ;  /* 0x0000a300ff007b82 */ /* 0x000ee20000000800 */
[----:B------:R4:W-:Y:S01]  /*1ec0*/  SYNCS.ARRIVE.TRANS64.A1T0 RZ, [R62+UR47], RZ ;  /* 0x000000ff3eff79a7 */ /* 0x0009e2000810002f */
[----:B---3--:R-:W-:-:S13]  /*1ed0*/  ISETP.GE.AND P1, PT, R0, 0x1, PT ;  /* 0x000000010000780c */ /* 0x008fda0003f26270 */
[----:B----4-:R-:W-:Y:S05]  /*1ee0*/  @!P1 BRA `(.L_x_30) ;  /* 0x0000000000389947 */ /* 0x010fea0003800000 */
[----:B------:R-:W-:Y:S05]  /*1ef0*/  @!P0 BRA `(.L_x_31) ;  /* 0x0000000000048947 */ /* 0x000fea0003800000 */
[----:B------:R-:W-:Y:S01]  /*1f00*/  BPT.TRAP 0x1 ;  /* 0x000000040000795c */ /* 0x000fe20000300000 */
.L_x_31:
[----:B------:R-:W-:Y:S01]  /*1f10*/  UIADD3 UR6, UR43, UR38, URZ ;  /* 0x000000262b067290 */ /* 0x000fe2000fffe03f */
[----:B------:R-:W-:-:S03]  /*1f20*/  ISETP.GT.U32.AND P0, PT, R16, 0x1, PT ;  /* 0x000000011000780c */ /* 0x000fc60003f04070 */
[----:B------:R-:W-:-:S04]  /*1f30*/  USHF.R.U32.HI UR4, URZ, 0x1, UR6 ;  /* 0x000000013f047899 */ /* 0x000fc80008011606 */
[----:B------:R-:W-:-:S04]  /*1f40*/  UIMAD.WIDE.U32 UR4, UR4, -0x6db6db6d, URZ ;  /* 0x92492493040478a5 */ /* 0x000fc8000f8e003f */
[----:B------:R-:W-:-:S04]  /*1f50*/  USHF.R.U32.HI UR4, URZ, 0x2, UR5 ;  /* 0x000000023f047899 */ /* 0x000fc80008011605 */
[----:B------:R-:W-:-:S04]  /*1f60*/  UIMAD UR6, UR4, -0xe, UR6 ;  /* 0xfffffff2040678a4 */ /* 0x000fc8000f8e0206 */
[----:B------:R-:W-:-:S04]  /*1f70*/  ULEA UR6, UR6, UR41, 0x3 ;  /* 0x0000002906067291 */ /* 0x000fc8000f8e183f */
[----:B------:R-:W-:-:S04]  /*1f80*/  UIADD3 UR6, UR6, 0x70, URZ ;  /* 0x0000007006067890 */ /* 0x000fc8000fffe03f */
[----:B------:R-:W-:-:S09]  /*1f90*/  UPRMT UR6, URZ, 0x654, UR6 ;  /* 0x000006543f067896 */ /* 0x000fd20008000006 */
[----:B------:R-:W-:Y:S01]  /*1fa0*/  SYNCS.ARRIVE.TRANS64.RED.A1T0 RZ, [UR6], RZ ;  /* 0x000000ffffff79a7 */ /* 0x000fe20008100406 */
[----:B------:R-:W-:Y:S05]  /*1fb0*/  @P0 BRA `(.L_x_30) ;  /* 0x0000000000040947 */ /* 0x000fea0003800000 */
[----:B------:R-:W-:Y:S01]  /*1fc0*/  BPT.TRAP 0x1 ;  /* 0x000000040000795c */ /* 0x000fe20000300000 */
.L_x_30:
[----:B------:R-:W-:Y:S01]  /*1fd0*/  SHF.L.U32 R0, R71, 0x1f, RZ ;  /* 0x0000001f47007819 */ /* 0x000fe200000006ff */
[----:B------:R-:W-:Y:S01]  /*1fe0*/  UIADD3 UR38, UR46, UR38, URZ ;  /* 0x000000262e267290 */ /* 0x000fe2000fffe03f */
[----:B------:R-:W3:Y:S01]  /*1ff0*/  LDC R7, c[0x0][0x288] ;  /* 0x0000a200ff077b82 */ /* 0x000ee20000000800 */
[----:B------:R-:W-:Y:S01]  /*2000*/  UISETP.GE.U32.AND UP1, UPT, UR46, 0xe, UPT ;  /* 0x0000000e2e00788c */ /* 0x000fe2000bf26070 */
[----:B------:R-:W-:Y:S01]  /*2010*/  IMAD.SHL.U32 R8, R60, 0x2, RZ ;  /* 0x000000023c087824 */ /* 0x000fe200078e00ff */
[----:B------:R-:W-:Y:S02]  /*2020*/  UISETP.GT.U32.AND UP0, UPT, UR38, 0xd, UPT ;  /* 0x0000000d2600788c */ /* 0x000fe4000bf04070 */
[----:B------:R-:W-:Y:S02]  /*2030*/  USHF.R.U32.HI UR4, URZ, 0x1, UR38 ;  /* 0x000000013f047899 */ /* 0x000fe40008011626 */
[----:B------:R-:W-:Y:S01]  /*2040*/  UISETP.LT.U32.AND UP0, UPT, UR46, 0xe, UP0 ;  /* 0x0000000e2e00788c */ /* 0x000fe20008701070 */
[----:B------:R-:W4:Y:S01]  /*2050*/  SYNCS.PHASECHK.TRANS64.TRYWAIT P0, [R61+UR42+0x10], R0 ;  /* 0x000010003d0075a7 */ /* 0x000f22000800016a */
[----:B------:R-:W-:Y:S01]  /*2060*/  UIMAD.WIDE.U32 UR4, UR4, -0x6db6db6d, URZ ;  /* 0x92492493040478a5 */ /* 0x000fe2000f8e003f */
[----:B------:R-:W-:Y:S01]  /*2070*/  SHF.R.S32.HI R9, RZ, 0x1f, R8 ;  /* 0x0000001fff097819 */ /* 0x000fe20000011408 */
[----:B------:R-:W-:-:S02]  /*2080*/  USEL UR6, URZ, 0x1, !UP0 ;  /* 0x000000013f067887 */ /* 0x000fc4000c000000 */
[----:B------:R-:W-:Y:S02]  /*2090*/  USHF.R.U32.HI UR4, URZ, 0x2, UR5 ;  /* 0x000000023f047899 */ /* 0x000fe40008011605 */
[----:B------:R-:W-:Y:S02]  /*20a0*/  ULOP3.LUT UR39, UR39, UR6, URZ, 0x3c, !UPT ;  /* 0x0000000627277292 */ /* 0x000fe4000f8e3c3f */
[----:B------:R-:W-:Y:S02]  /*20b0*/  UIMAD UR38, UR4, -0xe, UR38 ;  /* 0xfffffff2042678a4 */ /* 0x000fe4000f8e0226 */
[----:B------:R-:W-:Y:S01]  /*20c0*/  @UP1 ULOP3.LUT UR39, UR39, 0x1, UR4, 0x78, !UPT ;  /* 0x0000000127271892 */ /* 0x000fe2000f8e7804 */
[----:B---34-:R-:W-:Y:S11]  /*20d0*/  @!P0 BRA `(.L_x_32) ;  /* 0x0000004000348947 */ /* 0x018ff60003800000 */
.L_x_132:
[----:B---3--:R-:W-:Y:S01]  /*20e0*/  IMAD.SHL.U32 R0, R19, 0x40, RZ ;  /* 0x0000004013007824 */ /* 0x008fe200078e00ff */
[----:B------:R-:W-:Y:S01]  /*20f0*/  ULDC UR6, c[0x0][0x284] ;  /* 0x0000a10000067ab9 */ /* 0x000fe20000000800 */
[----:B------:R-:W-:Y:S01]  /*2100*/  IMAD.SHL.U32 R14, R22, 0x40, RZ ;  /* 0x00000040160e7824 */ /* 0x000fe200078e00ff */
[----:B------:R-:W-:Y:S01]  /*2110*/  SHF.R.S32.HI R11, RZ, 0x1f, R2 ;  /* 0x0000001fff0b7819 */ /* 0x000fe20000011402 */
[----:B------:R-:W-:Y:S01]  /*2120*/  ULDC.64 UR4, c[0x0][0x5d0] ;  /* 0x0001740000047ab9 */ /* 0x000fe20000000a00 */
[----:B------:R-:W-:Y:S01]  /*2130*/  ISETP.GE.AND P0, PT, R0, UR6, PT ;  /* 0x0000000600007c0c */ /* 0x000fe2000bf06270 */
[----:B--2---:R-:W-:Y:S01]  /*2140*/  IMAD.WIDE.U32 R4, R2, UR4, R8 ;  /* 0x0000000402047c25 */ /* 0x004fe2000f8e0008 */
[----:B------:R-:W-:Y:S02]  /*2150*/  SHF.R.S32.HI R15, RZ, 0x1f, R14 ;  /* 0x0000001fff0f7819 */ /* 0x000fe4000001140e */
[C---:B------:R-:W-:Y:S01]  /*2160*/  ISETP.GE.OR P0, PT, R14.reuse, R7, P0 ;  /* 0x000000070e00720c */ /* 0x040fe20000706670 */
[----:B-1----:R-:W-:Y:S01]  /*2170*/  IMAD R3, R11, UR4, RZ ;  /* 0x000000040b037c24 */ /* 0x002fe2000f8e02ff */
[----:B------:R-:W-:-:S03]  /*2180*/  IADD3 R4, P1, R14, R4, RZ ;  /* 0x000000040e047210 */ /* 0x000fc60007f3e0ff */
[----:B------:R-:W-:-:S05]  /*2190*/  IMAD R3, R2, UR5, R3 ;  /* 0x0000000502037c24 */ /* 0x000fca000f8e0203 */
[----:B------:R-:W-:-:S03]  /*21a0*/  IADD3.X R5, R15, R5, R3, P1, !PT ;  /* 0x000000050f057210 */ /* 0x000fc60000ffe403 */
[----:B------:R-:W-:Y:S05]  /*21b0*/  @P0 BRA `(.L_x_33) ;  /* 0x0000002000b00947 */ /* 0x000fea0003800000 */
[----:B------:R-:W1:Y:S01]  /*21c0*/  LDC.64 R74, c[0x0][0x5c8] ;  /* 0x00017200ff4a7b82 */ /* 0x000e620000000a00 */
[----:B-----5:R-:W-:Y:S01]  /*21d0*/  FSETP.NEU.AND P0, PT, R57, RZ, PT ;  /* 0x000000ff3900720b */ /* 0x020fe20003f0d000 */
[----:B------:R-:W-:Y:S01]  /*21e0*/  IMAD R3, R60, -0x2, R7 ;  /* 0xfffffffe3c037824 */ /* 0x000fe200078e0207 */
[----:B------:R-:W-:Y:S01]  /*21f0*/  BSSY B0, `(.L_x_33) ;  /* 0x0000228000007945 */ /* 0x000fe20003800000 */
[----:B------:R-:W-:-:S04]  /*2200*/  IMAD.WIDE R66, R19, 0x40, R58 ;  /* 0x0000004013427825 */ /* 0x000fc800078e023a */
[----:B------:R-:W-:Y:S02]  /*2210*/  IMAD.IADD R3, R3, 0x1, -R14 ;  /* 0x0000000103037824 */ /* 0x000fe400078e0a0e */
[----:B------:R-:W-:-:S03]  /*2220*/  IMAD.IADD R0, R65, 0x1, -R0 ;  /* 0x0000000141007824 */ /* 0x000fc600078e0a00 */
[----:B------:R-:W-:-:S04]  /*2230*/  ISETP.GT.AND P2, PT, R3, RZ, PT ;  /* 0x000000ff0300720c */ /* 0x000fc80003f44270 */
[----:B------:R-:W-:Y:S01]  /*2240*/  ISETP.GT.AND P1, PT, R0, RZ, P2 ;  /* 0x000000ff0000720c */ /* 0x000fe20001724270 */
[-C--:B-1----:R-:W-:Y:S02]  /*2250*/  IMAD R6, R67, R74.reuse, RZ ;  /* 0x0000004a43067224 */ /* 0x082fe400078e02ff */
[----:B------:R-:W-:-:S04]  /*2260*/  IMAD.WIDE.U32 R68, R66, R74, R4 ;  /* 0x0000004a42447225 */ /* 0x000fc800078e0004 */
[----:B------:R-:W-:-:S04]  /*2270*/  IMAD R5, R66, R75, R6 ;  /* 0x0000004b42057224 */ /* 0x000fc800078e0206 */
[----:B------:R-:W-:Y:S01]  /*2280*/  IMAD.IADD R7, R69, 0x1, R5 ;  /* 0x0000000145077824 */ /* 0x000fe200078e0205 */
[----:B------:R-:W-:Y:S06]  /*2290*/  @!P0 BRA `(.L_x_34) ;  /* 0x0000001400e48947 */ /* 0x000fec0003800000 */
[----:B------:R-:W1:Y:S01]  /*22a0*/  LDC.64 R72, c[0x0][0x5b8] ;  /* 0x00016e00ff487b82 */ /* 0x000e620000000a00 */
[----:B------:R-:W-:-:S07]  /*22b0*/  ULDC.64 UR4, c[0x0][0x5c0] ;  /* 0x0001700000047ab9 */ /* 0x000fce0000000a00 */
[----:B------:R-:W2:Y:S08]  /*22c0*/  LDC.64 R76, c[0x0][0x5b0] ;  /* 0x00016c00ff4c7b82 */ /* 0x000eb00000000a00 */
[----:B------:R-:W0:Y:S01]  /*22d0*/  LDC.64 R78, c[0x0][0x5a8] ;  /* 0x00016a00ff4e7b82 */ /* 0x000e220000000a00 */
[-C--:B-1----:R-:W-:Y:S02]  /*22e0*/  IMAD R6, R11, R72.reuse, RZ ;  /* 0x000000480b067224 */ /* 0x082fe400078e02ff */
[----:B------:R-:W-:-:S04]  /*22f0*/  IMAD.WIDE.U32 R4, R2, R72, R8 ;  /* 0x0000004802047225 */ /* 0x000fc800078e0008 */
[----:B------:R-:W-:Y:S01]  /*2300*/  IMAD R69, R2, R73, R6 ;  /* 0x0000004902457224 */ /* 0x000fe200078e0206 */
[----:B------:R-:W-:Y:S01]  /*2310*/  IADD3 R10, P0, R14, R4, RZ ;  /* 0x000000040e0a7210 */ /* 0x000fe20007f1e0ff */
[----:B--2---:R-:W-:-:S03]  /*2320*/  IMAD R4, R67, R76, RZ ;  /* 0x0000004c43047224 */ /* 0x004fc600078e02ff */
[----:B------:R-:W-:Y:S01]  /*2330*/  IADD3.X R11, R15, R5, R69, P0, !PT ;  /* 0x000000050f0b7210 */ /* 0x000fe200007fe445 */
[C---:B------:R-:W-:Y:S02]  /*2340*/  IMAD R73, R66.reuse, R77, R4 ;  /* 0x0000004d42497224 */ /* 0x040fe400078e0204 */
[----:B------:R-:W-:-:S04]  /*2350*/  IMAD.WIDE.U32 R4, R66, R76, R10 ;  /* 0x0000004c42047225 */ /* 0x000fc800078e000a */
[----:B------:R-:W-:Y:S01]  /*2360*/  IMAD.IADD R5, R5, 0x1, R73 ;  /* 0x0000000105057824 */ /* 0x000fe200078e0249 */
[----:B0-----:R-:W-:-:S04]  /*2370*/  LEA R12, P0, R4, R78, 0x1 ;  /* 0x0000004e040c7211 */ /* 0x001fc800078008ff */
[----:B------:R-:W-:-:S05]  /*2380*/  LEA.HI.X R13, R4, R79, R5, 0x1, P0 ;  /* 0x0000004f040d7211 */ /* 0x000fca00000f0c05 */
[----:B------:R-:W2:Y:S01]  /*2390*/  @P1 LDG.E.LTC128B.U16 R19, desc[UR36][R12.64] ;  /* 0x000000240c131981 */ /* 0x000ea2000c1e1520 */
[----:B------:R-:W-:Y:S01]  /*23a0*/  IMAD.WIDE.U32 R4, R66, R76, R14 ;  /* 0x0000004c42047225 */ /* 0x000fe200078e000e */
[----:B------:R-:W-:Y:S02]  /*23b0*/  BSSY B1, `(.L_x_35) ;  /* 0x0000015000017945 */ /* 0x000fe40003800000 */
[----:B------:R-:W-:-:S04]  /*23c0*/  IADD3 R20, P0, R8, R4, RZ ;  /* 0x0000000408147210 */ /* 0x000fc80007f1e0ff */
[----:B------:R-:W-:Y:S02]  /*23d0*/  IADD3.X R21, R9, R73, R5, P0, !PT ;  /* 0x0000004909157210 */ /* 0x000fe400007fe405 */
[----:B------:R-:W-:Y:S01]  /*23e0*/  LEA R6, P0, R68, UR4, 0x1 ;  /* 0x0000000444067c11 */ /* 0x000fe2000f8008ff */
[----:B------:R-:W-:-:S03]  /*23f0*/  IMAD.WIDE.U32 R20, R2, R72, R20 ;  /* 0x0000004802147225 */ /* 0x000fc600078e0014 */
[----:B------:R-:W-:Y:S02]  /*2400*/  LEA.HI.X R7, R68, UR5, R7, 0x1, P0 ;  /* 0x0000000544077c11 */ /* 0x000fe400080f0c07 */
[----:B------:R-:W-:-:S04]  /*2410*/  ISETP.GT.AND P0, PT, R3, 0x1, PT ;  /* 0x000000010300780c */ /* 0x000fc80003f04270 */
[----:B------:R-:W-:Y:S01]  /*2420*/  ISETP.GT.AND P3, PT, R0, RZ, P0 ;  /* 0x000000ff0000720c */ /* 0x000fe20000764270 */
[----:B--2---:R-:W-:-:S05]  /*2430*/  HADD2.F32 R4, -RZ, R19.H0_H0 ;  /* 0x20000013ff047230 */ /* 0x004fca0000004100 */
[----:B------:R-:W-:Y:S01]  /*2440*/  FMUL R5, R4, R57 ;  /* 0x0000003904057220 */ /* 0x000fe20000400000 */
[----:B------:R-:W-:-:S03]  /*2450*/  LEA R4, P4, R20, R78, 0x1 ;  /* 0x0000004e14047211 */ /* 0x000fc600078808ff */
[----:B------:R-:W-:-:S05]  /*2460*/  FFMA R5, R24, R56, R5 ;  /* 0x0000003818057223 */ /* 0x000fca0000000005 */
[----:B------:R-:W-:Y:S01]  /*2470*/  F2FP.F16.F32.PACK_AB R12, RZ, R5 ;  /* 0x00000005ff0c723e */ /* 0x000fe200000000ff */
[----:B------:R-:W-:-:S03]  /*2480*/  IMAD.IADD R5, R69, 0x1, R21 ;  /* 0x0000000145057824 */ /* 0x000fc600078e0215 */
[----:B------:R-:W-:Y:S01]  /*2490*/  PRMT R13, R12, 0x7610, R13 ;  /* 0x000076100c0d7816 */ /* 0x000fe2000000000d */
[----:B------:R-:W-:Y:S01]  /*24a0*/  IMAD.SHL.U32 R12, R76, 0x8, RZ ;  /* 0x000000084c0c7824 */ /* 0x000fe200078e00ff */
[----:B------:R-:W-:-:S03]  /*24b0*/  LEA.HI.X R5, R20, R79, R5, 0x1, P4 ;  /* 0x0000004f14057211 */ /* 0x000fc600020f0c05 */
[----:B------:R0:W-:Y:S02]  /*24c0*/  @P1 STG.E.U16 desc[UR36][R6.64], R13 ;  /* 0x0000000d06001986 */ /* 0x0001e4000c101524 */
[----:B0-----:R-:W-:Y:S01]  /*24d0*/  SHF.L.U64.HI R13, R76, 0x3, R77 ;  /* 0x000000034c0d7819 */ /* 0x001fe2000001024d */
[----:B------:R-:W-:Y:S06]  /*24e0*/  @!P3 BRA `(.L_x_36) ;  /* 0x000000000004b947 */ /* 0x000fec0003800000 */
[----:B------:R0:W5:Y:S02]  /*24f0*/  LDG.E.LTC128B.U16 R19, desc[UR36][R4.64+0x2] ;  /* 0x0000022404137981 */ /* 0x000164000c1e1520 */
.L_x_36:
[----:B------:R-:W-:Y:S05]  /*2500*/  BSYNC B1 ;  /* 0x0000000000017941 */ /* 0x000fea0003800000 */
.L_x_35:
[----:B-----5:R-:W-:Y:S01]  /*2510*/  HADD2.F32 R20, -RZ, R19.H0_H0 ;  /* 0x20000013ff147230 */ /* 0x020fe20000004100 */
[----:B------:R-:W-:Y:S01]  /*2520*/  ISETP.GT.AND P2, PT, R0, 0x8, P2 ;  /* 0x000000080000780c */ /* 0x000fe20001744270 */
[----:B------:R-:W-:-:S04]  /*2530*/  IMAD.WIDE.U32 R66, R66, R76, R12 ;  /* 0x0000004c42427225 */ /* 0x000fc800078e000c */
[----:B------:R-:W-:Y:S01]  /*2540*/  FMUL R20, R20, R57 ;  /* 0x0000003914147220 */ /* 0x000fe20000400000 */
[----:B------:R-:W-:Y:S01]  /*2550*/  IMAD.IADD R73, R73, 0x1, R67 ;  /* 0x0000000149497824 */ /* 0x000fe200078e0243 */
[----:B------:R-:W-:Y:S02]  /*2560*/  IADD3 R10, P1, R10, R66, RZ ;  /* 0x000000420a0a7210 */ /* 0x000fe40007f3e0ff */
[----:B------:R-:W-:-:S03]  /*2570*/  FFMA R20, R25, R56, R20 ;  /* 0x0000003819147223 */ /* 0x000fc60000000014 */
[----:B------:R-:W-:Y:S01]  /*2580*/  IMAD.X R11, R73, 0x1, R11, P1 ;  /* 0x00000001490b7824 */ /* 0x000fe200008e060b */
[C---:B------:R-:W-:Y:S02]  /*2590*/  LEA R12, P1, R10.reuse, R78, 0x1 ;  /* 0x0000004e0a0c7211 */ /* 0x040fe400078208ff */
[----:B------:R-:W-:Y:S02]  /*25a0*/  F2FP.F16.F32.PACK_AB R20, RZ, R20 ;  /* 0x00000014ff14723e */ /* 0x000fe400000000ff */
[----:B------:R-:W-:-:S03]  /*25b0*/  LEA.HI.X R13, R10, R79, R11, 0x1, P1 ;  /* 0x0000004f0a0d7211 */ /* 0x000fc600008f0c0b */
[----:B------:R1:W-:Y:S04]  /*25c0*/  @P3 STG.E.U16 desc[UR36][R6.64+0x2], R20 ;  /* 0x0000021406003986 */ /* 0x0003e8000c101524 */
[----:B------:R-:W2:Y:S01]  /*25d0*/  @P2 LDG.E.LTC128B.U16 R19, desc[UR36][R12.64] ;  /* 0x000000240c132981 */ /* 0x000ea2000c1e1520 */
[----:B------:R-:W-:Y:S01]  /*25e0*/  IADD3 R14, P1, P3, R8, R66, R14 ;  /* 0x00000042080e7210 */ /* 0x000fe20007b3e00e */
[----:B------:R-:W-:Y:S01]  /*25f0*/  BSSY B1, `(.L_x_37) ;  /* 0x0000011000017945 */ /* 0x000fe20003800000 */
[C---:B------:R-:W-:Y:S02]  /*2600*/  SHF.L.U64.HI R11, R74.reuse, 0x4, R75 ;  /* 0x000000044a0b7819 */ /* 0x040fe4000001024b */
[----:B------:R-:W-:Y:S02]  /*2610*/  IADD3.X R15, R9, R73, R15, P1, P3 ;  /* 0x00000049090f7210 */ /* 0x000fe40000fe640f */
[----:B------:R-:W-:-:S02]  /*2620*/  LEA R10, P1, R74, R6, 0x4 ;  /* 0x000000064a0a7211 */ /* 0x000fc400078220ff */
[----:B------:R-:W-:Y:S01]  /*2630*/  ISETP.GT.AND P0, PT, R0, 0x8, P0 ;  /* 0x000000080000780c */ /* 0x000fe20000704270 */
[----:B------:R-:W-:-:S04]  /*2640*/  IMAD.WIDE.U32 R14, R2, R72, R14 ;  /* 0x00000048020e7225 */ /* 0x000fc800078e000e */
[----:B------:R-:W-:Y:S02]  /*2650*/  IMAD.X R11, R11, 0x1, R7, P1 ;  /* 0x000000010b0b7824 */ /* 0x000fe400008e0607 */
[----:B------:R-:W-:Y:S02]  /*2660*/  IMAD.IADD R2, R69, 0x1, R15 ;  /* 0x0000000145027824 */ /* 0x000fe400078e020f */
[----:B--2---:R-:W-:-:S05]  /*2670*/  HADD2.F32 R8, -RZ, R19.H0_H0 ;  /* 0x20000013ff087230 */ /* 0x004fca0000004100 */
[----:B------:R-:W-:Y:S01]  /*2680*/  FMUL R9, R8, R57 ;  /* 0x0000003908097220 */ /* 0x000fe20000400000 */
[----:B------:R-:W-:-:S03]  /*2690*/  LEA R8, P3, R14, R78, 0x1 ;  /* 0x0000004e0e087211 */ /* 0x000fc600078608ff */
[----:B------:R-:W-:-:S05]  /*26a0*/  FFMA R9, R26, R56, R9 ;  /* 0x000000381a097223 */ /* 0x000fca0000000009 */
[----:B------:R-:W-:Y:S02]  /*26b0*/  F2FP.F16.F32.PACK_AB R12, RZ, R9 ;  /* 0x00000009ff0c723e */ /* 0x000fe400000000ff */
[----:B------:R-:W-:-:S03]  /*26c0*/  LEA.HI.X R9, R14, R79, R2, 0x1, P3 ;  /* 0x0000004f0e097211 */ /* 0x000fc600018f0c02 */
[----:B------:R1:W-:Y:S01]  /*26d0*/  @P2 STG.E.U16 desc[UR36][R10.64], R12 ;  /* 0x0000000c0a002986 */ /* 0x0003e2000c101524 */
[----:B------:R-:W-:Y:S05]  /*26e0*/  @!P0 BRA `(.L_x_38) ;  /* 0x0000000000048947 */ /* 0x000fea0003800000 */
[----:B------:R2:W5:Y:S02]  /*26f0*/  LDG.E.LTC128B.U16 R19, desc[UR36][R8.64+0x2] ;  /* 0x0000022408137981 */ /* 0x000564000c1e1520 */
.L_x_38:
[----:B------:R-:W-:Y:S05]  /*2700*/  BSYNC B1 ;  /* 0x0000000000017941 */ /* 0x000fea0003800000 */
.L_x_37:
[----:B-----5:R-:W-:Y:S01]  /*2710*/  HADD2.F32 R2, -RZ, R19.H0_H0 ;  /* 0x20000013ff027230 */ /* 0x020fe20000004100 */
[----:B------:R-:W-:Y:S01]  /*2720*/  ISETP.GT.AND P1, PT, R3, 0x8, PT ;  /* 0x000000080300780c */ /* 0x000fe20003f24270 */
[----:B------:R-:W-:Y:S03]  /*2730*/  BSSY B1, `(.L_x_39) ;  /* 0x0000008000017945 */ /* 0x000fe60003800000 */
[----:B------:R-:W-:Y:S01]  /*2740*/  FMUL R2, R2, R57 ;  /* 0x0000003902027220 */ /* 0x000fe20000400000 */
[----:B------:R-:W-:-:S03]  /*2750*/  ISETP.GT.AND P2, PT, R0, RZ, P1 ;  /* 0x000000ff0000720c */ /* 0x000fc60000f44270 */
[----:B------:R-:W-:-:S05]  /*2760*/  FFMA R2, R27, R56, R2 ;  /* 0x000000381b027223 */ /* 0x000fca0000000002 */
[----:B------:R-:W-:-:S05]  /*2770*/  F2FP.F16.F32.PACK_AB R2, RZ, R2 ;  /* 0x00000002ff02723e */ /* 0x000fca00000000ff */
[----:B------:R3:W-:Y:S01]  /*2780*/  @P0 STG.E.U16 desc[UR36][R10.64+0x2], R2 ;  /* 0x000002020a000986 */ /* 0x0007e2000c101524 */
[----:B------:R-:W-:Y:S05]  /*2790*/  @!P2 BRA `(.L_x_40) ;  /* 0x000000000004a947 */ /* 0x000fea0003800000 */
[----:B------:R4:W5:Y:S02]  /*27a0*/  LDG.E.LTC128B.U16 R19, desc[UR36][R4.64+0x10] ;  /* 0x0000102404137981 */ /* 0x000964000c1e1520 */
.L_x_40:
[----:B------:R-:W-:Y:S05]  /*27b0*/  BSYNC B1 ;  /* 0x0000000000017941 */ /* 0x000fea0003800000 */
.L_x_39:
[----:B---3-5:R-:W-:Y:S01]  /*27c0*/  HADD2.F32 R2, -RZ, R19.H0_H0 ;  /* 0x20000013ff027230 */ /* 0x028fe20000004100 */
        /* <DEDUP_REMOVED lines=9> */
.L_x_42:
[----:B------:R-:W-:Y:S05]  /*2860*/  BSYNC B1 ;  /* 0x0000000000017941 */ /* 0x000fea0003800000 */
.L_x_41:
[----:B-----5:R-:W-:Y:S01]  /*2870*/  HADD2.F32 R2, -RZ, R19.H0_H0 ;  /* 0x20000013ff027230 */ /* 0x020fe20000004100 */
[----:B------:R-:W-:Y:S01]  /*2880*/  ISETP.GT.AND P1, PT, R0, 0x8, P1 ;  /* 0x000000080000780c */ /* 0x000fe20000f24270 */
[----:B------:R-:W-:Y:S03]  /*2890*/  BSSY B1, `(.L_x_43) ;  /* 0x0000007000017945 */ /* 0x000fe60003800000 */
[----:B------:R-:W-:-:S04]  /*28a0*/  FMUL R2, R2, R57 ;  /* 0x0000003902027220 */ /* 0x000fc80000400000 */
[----:B------:R-:W-:-:S05]  /*28b0*/  FFMA R2, R29, R56, R2 ;  /* 0x000000381d027223 */ /* 0x000fca0000000002 */
[----:B------:R-:W-:-:S05]  /*28c0*/  F2FP.F16.F32.PACK_AB R2, RZ, R2 ;  /* 0x00000002ff02723e */ /* 0x000fca00000000ff */
[----:B------:R0:W-:Y:S01]  /*28d0*/  @P3 STG.E.U16 desc[UR36][R6.64+0x12], R2 ;  /* 0x0000120206003986 */ /* 0x0001e2000c101524 */
[----:B------:R-:W-:Y:S05]  /*28e0*/  @!P1 BRA `(.L_x_44) ;  /* 0x0000000000049947 */ /* 0x000fea0003800000 */
[----:B------:R0:W5:Y:S02]  /*28f0*/  LDG.E.LTC128B.U16 R19, desc[UR36][R8.64+0x10] ;  /* 0x0000102408137981 */ /* 0x000164000c1e1520 */
.L_x_44:
[----:B------:R-:W-:Y:S05]  /*2900*/  BSYNC B1 ;  /* 0x0000000000017941 */ /* 0x000fea0003800000 */
.L_x_43:
[----:B0----5:R-:W-:Y:S01]  /*2910*/  HADD2.F32 R2, -RZ, R19.H0_H0 ;  /* 0x20000013ff027230 */ /* 0x021fe20000004100 */
[----:B------:R-:W-:Y:S01]  /*2920*/  ISETP.GT.AND P0, PT, R0, 0x8, P0 ;  /* 0x000000080000780c */ /* 0x000fe20000704270 */
[----:B------:R-:W-:Y:S03]  /*2930*/  BSSY B1, `(.L_x_45) ;  /* 0x0000007000017945 */ /* 0x000fe60003800000 */
[----:B---3--:R-:W-:-:S04]  /*2940*/  FMUL R13, R2, R57 ;  /* 0x00000039020d7220 */ /* 0x008fc80000400000 */
[----:B------:R-:W-:-:S05]  /*2950*/  FFMA R13, R30, R56, R13 ;  /* 0x000000381e0d7223 */ /* 0x000fca000000000d */
[----:B------:R-:W-:-:S05]  /*2960*/  F2FP.F16.F32.PACK_AB R13, RZ, R13 ;  /* 0x0000000dff0d723e */ /* 0x000fca00000000ff */
[----:B------:R0:W-:Y:S01]  /*2970*/  @P1 STG.E.U16 desc[UR36][R10.64+0x10], R13 ;  /* 0x0000100d0a001986 */ /* 0x0001e2000c101524 */
[----:B------:R-:W-:Y:S05]  /*2980*/  @!P0 BRA `(.L_x_46) ;  /* 0x0000000000048947 */ /* 0x000fea0003800000 */
[----:B------:R3:W5:Y:S02]  /*2990*/  LDG.E.LTC128B.U16 R19, desc[UR36][R8.64+0x12] ;  /* 0x0000122408137981 */ /* 0x000764000c1e1520 */
.L_x_46:
[----:B------:R-:W-:Y:S05]  /*29a0*/  BSYNC B1 ;  /* 0x0000000000017941 */ /* 0x000fea0003800000 */
.L_x_45:
        /* <DEDUP_REMOVED lines=10> */
.L_x_48:
[----:B------:R-:W-:Y:S05]  /*2a50*/  BSYNC B1 ;  /* 0x0000000000017941 */ /* 0x000fea0003800000 */
.L_x_47:
[----:B0----5:R-:W-:Y:S01]  /*2a60*/  HADD2.F32 R2, -RZ, R19.H0_H0 ;  /* 0x20000013ff027230 */ /* 0x021fe20000004100 */
        /* <DEDUP_REMOVED lines=9> */
.L_x_50:
[----:B------:R-:W-:Y:S05]  /*2b00*/  BSYNC B1 ;  /* 0x0000000000017941 */ /* 0x000fea0003800000 */
.L_x_49:
        /* <DEDUP_REMOVED lines=9> */
.L_x_52:
[----:B------:R-:W-:Y:S05]  /*2ba0*/  BSYNC B1 ;  /* 0x0000000000017941 */ /* 0x000fea0003800000 */
.L_x_51:
[----:B0----5:R-:W-:Y:S01]  /*2bb0*/  HADD2.F32 R2, -RZ, R19.H0_H0 ;  /* 0x20000013ff027230 */ /* 0x021fe20000004100 */
        /* <DEDUP_REMOVED lines=8> */
.L_x_54:
[----:B------:R-:W-:Y:S05]  /*2c40*/  BSYNC B1 ;  /* 0x0000000000017941 */ /* 0x000fea0003800000 */
.L_x_53:
        /* <DEDUP_REMOVED lines=10> */
.L_x_56:
[----:B------:R-:W-:Y:S05]  /*2cf0*/  BSYNC B1 ;  /* 0x0000000000017941 */ /* 0x000fea0003800000 */
.L_x_55:
        /* <DEDUP_REMOVED lines=10> */
.L_x_58:
[----:B------:R-:W-:Y:S05]  /*2da0*/  BSYNC B1 ;  /* 0x0000000000017941 */ /* 0x000fea0003800000 */
.L_x_57:
        /* <DEDUP_REMOVED lines=9> */
.L_x_60:
[----:B------:R-:W-:Y:S05]  /*2e40*/  BSYNC B1 ;  /* 0x0000000000017941 */ /* 0x000fea0003800000 */
.L_x_59:
        /* <DEDUP_REMOVED lines=9> */
.L_x_62:
[----:B------:R-:W-:Y:S05]  /*2ee0*/  BSYNC B1 ;  /* 0x0000000000017941 */ /* 0x000fea0003800000 */
.L_x_61:
        /* <DEDUP_REMOVED lines=10> */
.L_x_64:
[----:B------:R-:W-:Y:S05]  /*2f90*/  BSYNC B1 ;  /* 0x0000000000017941 */ /* 0x000fea0003800000 */
.L_x_63:
        /* <DEDUP_REMOVED lines=10> */
.L_x_66:
[----:B------:R-:W-:Y:S05]  /*3040*/  BSYNC B1 ;  /* 0x0000000000017941 */ /* 0x000fea0003800000 */
.L_x_65:
        /* <DEDUP_REMOVED lines=9> */
.L_x_68:
[----:B------:R-:W-:Y:S05]  /*30e0*/  BSYNC B1 ;  /* 0x0000000000017941 */ /* 0x000fea0003800000 */
.L_x_67:
        /* <DEDUP_REMOVED lines=9> */
.L_x_70:
[----:B------:R-:W-:Y:S05]  /*3180*/  BSYNC B1 ;  /* 0x0000000000017941 */ /* 0x000fea0003800000 */
.L_x_69:
        /* <DEDUP_REMOVED lines=10> */
.L_x_72:
[----:B------:R-:W-:Y:S05]  /*3230*/  BSYNC B1 ;  /* 0x0000000000017941 */ /* 0x000fea0003800000 */
.L_x_71:
        /* <DEDUP_REMOVED lines=10> */
.L_x_74:
[----:B------:R-:W-:Y:S05]  /*32e0*/  BSYNC B1 ;  /* 0x0000000000017941 */ /* 0x000fea0003800000 */
.L_x_73:
        /* <DEDUP_REMOVED lines=9> */
.L_x_76:
[----:B------:R-:W-:Y:S05]  /*3380*/  BSYNC B1 ;  /* 0x0000000000017941 */ /* 0x000fea0003800000 */
.L_x_75:
        /* <DEDUP_REMOVED lines=9> */
.L_x_78:
[----:B------:R-:W-:Y:S05]  /*3420*/  BSYNC B1 ;  /* 0x0000000000017941 */ /* 0x000fea0003800000 */
.L_x_77:
        /* <DEDUP_REMOVED lines=10> */
.L_x_80:
[----:B------:R-:W-:Y:S05]  /*34d0*/  BSYNC B1 ;  /* 0x0000000000017941 */ /* 0x000fea0003800000 */
.L_x_79:
        /* <DEDUP_REMOVED lines=10> */
.L_x_82:
[----:B------:R-:W-:Y:S05]  /*3580*/  BSYNC B1 ;  /* 0x0000000000017941 */ /* 0x000fea0003800000 */
.L_x_81:
        /* <DEDUP_REMOVED lines=9> */
.L_x_84:
[----:B------:R-:W-:Y:S05]  /*3620*/  BSYNC B1 ;  /* 0x0000000000017941 */ /* 0x000fea0003800000 */
.L_x_83:
        /* <DEDUP_REMOVED lines=9> */
.L_x_86:
[----:B------:R-:W-:Y:S05]  /*36c0*/  BSYNC B1 ;  /* 0x0000000000017941 */ /* 0x000fea0003800000 */
.L_x_85:
        /* <DEDUP_REMOVED lines=10> */
.L_x_88:
[----:B------:R-:W-:Y:S05]  /*3770*/  BSYNC B1 ;  /* 0x0000000000017941 */ /* 0x000fea0003800000 */
.L_x_87:
[----:B0----5:R-:W-:Y:S01]  /*3780*/  HADD2.F32 R2, -RZ, R19.H0_H0 ;  /* 0x20000013ff027230 */ /* 0x021fe20000004100 */
[----:B------:R-:W-:Y:S01]  /*3790*/  ISETP.GT.AND P0, PT, R3, 0x39, PT ;  /* 0x000000390300780c */ /* 0x000fe20003f04270 */
[----:B------:R-:W-:Y:S01]  /*37a0*/  @P2 IMAD.MOV.U32 R3, RZ, RZ, R7 ;  /* 0x000000ffff032224 */ /* 0x000fe200078e0007 */
[----:B------:R-:W-:Y:S02]  /*37b0*/  BSSY B1, `(.L_x_89) ;  /* 0x0000009000017945 */ /* 0x000fe40003800000 */
[----:B------:R-:W-:Y:S01]  /*37c0*/  FMUL R13, R2, R57 ;  /* 0x00000039020d7220 */ /* 0x000fe20000400000 */
[----:B------:R-:W-:Y:S01]  /*37d0*/  @P2 IMAD.MOV.U32 R2, RZ, RZ, R6 ;  /* 0x000000ffff022224 */ /* 0x000fe200078e0006 */
[----:B------:R-:W-:Y:S02]  /*37e0*/  ISETP.GT.AND P3, PT, R0, RZ, P0 ;  /* 0x000000ff0000720c */ /* 0x000fe40000764270 */
[----:B------:R-:W-:-:S05]  /*37f0*/  FFMA R13, R52, R56, R13 ;  /* 0x00000038340d7223 */ /* 0x000fca000000000d */
[----:B------:R-:W-:-:S05]  /*3800*/  F2FP.F16.F32.PACK_AB R13, RZ, R13 ;  /* 0x0000000dff0d723e */ /* 0x000fca00000000ff */
[----:B------:R0:W-:Y:S01]  /*3810*/  @P2 STG.E.U16 desc[UR36][R2.64+0x70], R13 ;  /* 0x0000700d02002986 */ /* 0x0001e2000c101524 */
[----:B------:R-:W-:Y:S05]  /*3820*/  @!P3 BRA `(.L_x_90) ;  /* 0x000000000004b947 */ /* 0x000fea0003800000 */
[----:B------:R0:W5:Y:S02]  /*3830*/  LDG.E.LTC128B.U16 R19, desc[UR36][R4.64+0x72] ;  /* 0x0000722404137981 */ /* 0x000164000c1e1520 */
.L_x_90:
[----:B------:R-:W-:Y:S05]  /*3840*/  BSYNC B1 ;  /* 0x0000000000017941 */ /* 0x000fea0003800000 */
.L_x_89:
        /* <DEDUP_REMOVED lines=9> */
.L_x_92:
[----:B------:R-:W-:Y:S05]  /*38e0*/  BSYNC B1 ;  /* 0x0000000000017941 */ /* 0x000fea0003800000 */
.L_x_91:
[----:B0----5:R-:W-:Y:S01]  /*38f0*/  HADD2.F32 R2, -RZ, R19.H0_H0 ;  /* 0x20000013ff027230 */ /* 0x021fe20000004100 */
[----:B------:R-:W-:Y:S01]  /*3900*/  ISETP.GT.AND P0, PT, R0, 0x8, P0 ;  /* 0x000000080000780c */ /* 0x000fe20000704270 */
[----:B------:R-:W-:Y:S03]  /*3910*/  BSSY B1, `(.L_x_93) ;  /* 0x000000a000017945 */ /* 0x000fe60003800000 */
[----:B------:R-:W-:Y:S01]  /*3920*/  FMUL R3, R2, R57 ;  /* 0x0000003902037220 */ /* 0x000fe20000400000 */
[----:B------:R-:W-:-:S03]  /*3930*/  @P1 IMAD.MOV.U32 R2, RZ, RZ, R10 ;  /* 0x000000ffff021224 */ /* 0x000fc600078e000a */
[----:B------:R-:W-:-:S05]  /*3940*/  FFMA R3, R54, R56, R3 ;  /* 0x0000003836037223 */ /* 0x000fca0000000003 */
[----:B------:R-:W-:-:S04]  /*3950*/  F2FP.F16.F32.PACK_AB R3, RZ, R3 ;  /* 0x00000003ff03723e */ /* 0x000fc800000000ff */
[----:B----4-:R-:W-:Y:S01]  /*3960*/  PRMT R4, R3, 0x7610, R4 ;  /* 0x0000761003047816 */ /* 0x010fe20000000004 */
[----:B------:R-:W-:-:S05]  /*3970*/  @P1 IMAD.MOV.U32 R3, RZ, RZ, R11 ;  /* 0x000000ffff031224 */ /* 0x000fca00078e000b */
[----:B------:R0:W-:Y:S01]  /*3980*/  @P1 STG.E.U16 desc[UR36][R2.64+0x70], R4 ;  /* 0x0000700402001986 */ /* 0x0001e2000c101524 */
[----:B------:R-:W-:Y:S05]  /*3990*/  @!P0 BRA `(.L_x_94) ;  /* 0x0000000000048947 */ /* 0x000fea0003800000 */
[----:B------:R4:W5:Y:S02]  /*39a0*/  LDG.E.LTC128B.U16 R19, desc[UR36][R8.64+0x72] ;  /* 0x0000722408137981 */ /* 0x000964000c1e1520 */
.L_x_94:
[----:B------:R-:W-:Y:S05]  /*39b0*/  BSYNC B1 ;  /* 0x0000000000017941 */ /* 0x000fea0003800000 */
.L_x_93:
[----:B------:R-:W-:Y:S05]  /*39c0*/  @!P0 BRA `(.L_x_95) ;  /* 0x0000000800a88947 */ /* 0x000fea0003800000 */
[----:B-----5:R-:W-:-:S05]  /*39d0*/  HADD2.F32 R0, -RZ, R19.H0_H0 ;  /* 0x20000013ff007230 */ /* 0x020fca0000004100 */
[----:B------:R-:W-:-:S04]  /*39e0*/  FMUL R0, R0, R57 ;  /* 0x0000003900007220 */ /* 0x000fc80000400000 */
[----:B------:R-:W-:-:S05]  /*39f0*/  FFMA R0, R55, R56, R0 ;  /* 0x0000003837007223 */ /* 0x000fca0000000000 */
[----:B------:R-:W-:-:S05]  /*3a00*/  F2FP.F16.F32.PACK_AB R0, RZ, R0 ;  /* 0x00000000ff00723e */ /* 0x000fca00000000ff */
[----:B------:R0:W-:Y:S01]  /*3a10*/  STG.E.U16 desc[UR36][R10.64+0x72], R0 ;  /* 0x000072000a007986 */ /* 0x0001e2000c101524 */
[----:B------:R-:W-:Y:S05]  /*3a20*/  BRA `(.L_x_95) ;  /* 0x0000000800907947 */ /* 0x000fea0003800000 */
.L_x_34:
[----:B------:R-:W-:Y:S01]  /*3a30*/  ISETP.GT.AND P0, PT, R3, 0x1, PT ;  /* 0x000000010300780c */ /* 0x000fe20003f04270 */
[----:B------:R-:W-:Y:S01]  /*3a40*/  ULDC.64 UR4, c[0x0][0x5c0] ;  /* 0x0001700000047ab9 */ /* 0x000fe20000000a00 */
[-C--:B------:R-:W-:Y:S01]  /*3a50*/  FMUL R24, R24, R56.reuse ;  /* 0x0000003818187220 */ /* 0x080fe20000400000 */
[-C--:B------:R-:W-:Y:S01]  /*3a60*/  FMUL R25, R25, R56.reuse ;  /* 0x0000003819197220 */ /* 0x080fe20000400000 */
[----:B------:R-:W-:Y:S01]  /*3a70*/  ISETP.GT.AND P3, PT, R0, RZ, P0 ;  /* 0x000000ff0000720c */ /* 0x000fe20000764270 */
[-C--:B------:R-:W-:Y:S01]  /*3a80*/  FMUL R26, R26, R56.reuse ;  /* 0x000000381a1a7220 */ /* 0x080fe20000400000 */
[----:B------:R-:W-:Y:S01]  /*3a90*/  LEA R4, P4, R68, UR4, 0x1 ;  /* 0x0000000444047c11 */ /* 0x000fe2000f8808ff */
[----:B------:R-:W-:Y:S01]  /*3aa0*/  FMUL R27, R27, R56 ;  /* 0x000000381b1b7220 */ /* 0x000fe20000400000 */
[----:B------:R-:W-:Y:S01]  /*3ab0*/  F2FP.F16.F32.PACK_AB R24, RZ, R24 ;  /* 0x00000018ff18723e */ /* 0x000fe200000000ff */
[-C--:B------:R-:W-:Y:S01]  /*3ac0*/  FMUL R28, R28, R56.reuse ;  /* 0x000000381c1c7220 */ /* 0x080fe20000400000 */
[----:B------:R-:W-:Y:S01]  /*3ad0*/  LEA.HI.X R5, R68, UR5, R7, 0x1, P4 ;  /* 0x0000000544057c11 */ /* 0x000fe2000a0f0c07 */
[-C--:B------:R-:W-:Y:S01]  /*3ae0*/  FMUL R29, R29, R56.reuse ;  /* 0x000000381d1d7220 */ /* 0x080fe20000400000 */
[----:B------:R-:W-:Y:S01]  /*3af0*/  F2FP.F16.F32.PACK_AB R25, RZ, R25 ;  /* 0x00000019ff19723e */ /* 0x000fe200000000ff */
[-C--:B------:R-:W-:Y:S01]  /*3b00*/  FMUL R30, R30, R56.reuse ;  /* 0x000000381e1e7220 */ /* 0x080fe20000400000 */
[----:B------:R-:W-:Y:S01]  /*3b10*/  SHF.L.U64.HI R75, R74, 0x4, R75 ;  /* 0x000000044a4b7819 */ /* 0x000fe2000001024b */
[----:B------:R-:W-:Y:S01]  /*3b20*/  @P1 STG.E.U16 desc[UR36][R4.64], R24 ;  /* 0x0000001804001986 */ /* 0x000fe2000c101524 */
[----:B------:R-:W-:Y:S01]  /*3b30*/  ISETP.GT.AND P1, PT, R3, 0x8, PT ;  /* 0x000000080300780c */ /* 0x000fe20003f24270 */
[----:B------:R-:W-:Y:S01]  /*3b40*/  FMUL R31, R31, R56 ;  /* 0x000000381f1f7220 */ /* 0x000fe20000400000 */
[----:B------:R-:W-:Y:S01]  /*3b50*/  ISETP.GT.AND P4, PT, R0, 0x8, P0 ;  /* 0x000000080000780c */ /* 0x000fe20000784270 */
[----:B------:R-:W-:Y:S01]  /*3b60*/  @P3 STG.E.U16 desc[UR36][R4.64+0x2], R25 ;  /* 0x0000021904003986 */ /* 0x000fe2000c101524 */
[----:B------:R-:W-:Y:S01]  /*3b70*/  LEA R6, P3, R74, R4, 0x4 ;  /* 0x000000044a067211 */ /* 0x000fe200078620ff */
[-C--:B------:R-:W-:Y:S01]  /*3b80*/  FMUL R32, R32, R56.reuse ;  /* 0x0000003820207220 */ /* 0x080fe20000400000 */
[C---:B------:R-:W-:Y:S01]  /*3b90*/  ISETP.GT.AND P2, PT, R0.reuse, 0x8, P2 ;  /* 0x000000080000780c */ /* 0x040fe20001744270 */
[-C--:B------:R-:W-:Y:S01]  /*3ba0*/  FMUL R33, R33, R56.reuse ;  /* 0x0000003821217220 */ /* 0x080fe20000400000 */
[----:B------:R-:W-:Y:S01]  /*3bb0*/  ISETP.GT.AND P0, PT, R3, 0x9, PT ;  /* 0x000000090300780c */ /* 0x000fe20003f04270 */
[----:B------:R-:W-:Y:S01]  /*3bc0*/  IMAD.X R7, R75, 0x1, R5, P3 ;  /* 0x000000014b077824 */ /* 0x000fe200018e0605 */
[----:B------:R-:W-:Y:S01]  /*3bd0*/  ISETP.GT.AND P5, PT, R0, RZ, P1 ;  /* 0x000000ff0000720c */ /* 0x000fe20000fa4270 */
[-C--:B------:R-:W-:Y:S01]  /*3be0*/  FMUL R34, R34, R56.reuse ;  /* 0x0000003822227220 */ /* 0x080fe20000400000 */
[----:B------:R-:W-:Y:S01]  /*3bf0*/  ISETP.GT.AND P3, PT, R0, RZ, P0 ;  /* 0x000000ff0000720c */ /* 0x000fe20000764270 */
[----:B------:R-:W-:Y:S01]  /*3c00*/  FMUL R35, R35, R56 ;  /* 0x0000003823237220 */ /* 0x000fe20000400000 */
[----:B------:R-:W-:Y:S01]  /*3c10*/  F2FP.F16.F32.PACK_AB R26, RZ, R26 ;  /* 0x0000001aff1a723e */ /* 0x000fe200000000ff */
[-C--:B------:R-:W-:Y:S01]  /*3c20*/  FMUL R36, R36, R56.reuse ;  /* 0x0000003824247220 */ /* 0x080fe20000400000 */
[----:B------:R-:W-:Y:S01]  /*3c30*/  F2FP.F16.F32.PACK_AB R27, RZ, R27 ;  /* 0x0000001bff1b723e */ /* 0x000fe200000000ff */
[----:B------:R-:W-:Y:S01]  /*3c40*/  FMUL R37, R37, R56 ;  /* 0x0000003825257220 */ /* 0x000fe20000400000 */
[----:B------:R-:W-:Y:S01]  /*3c50*/  F2FP.F16.F32.PACK_AB R28, RZ, R28 ;  /* 0x0000001cff1c723e */ /* 0x000fe200000000ff */
[----:B------:R-:W-:Y:S01]  /*3c60*/  @P2 STG.E.U16 desc[UR36][R6.64], R26 ;  /* 0x0000001a06002986 */ /* 0x000fe2000c101524 */
[----:B------:R-:W-:Y:S01]  /*3c70*/  F2FP.F16.F32.PACK_AB R29, RZ, R29 ;  /* 0x0000001dff1d723e */ /* 0x000fe200000000ff */
[-C--:B------:R-:W-:Y:S01]  /*3c80*/  FMUL R38, R38, R56.reuse ;  /* 0x0000003826267220 */ /* 0x080fe20000400000 */
[C---:B------:R-:W-:Y:S01]  /*3c90*/  ISETP.GT.AND P2, PT, R0.reuse, 0x8, P1 ;  /* 0x000000080000780c */ /* 0x040fe20000f44270 */
[----:B------:R-:W-:Y:S01]  /*3ca0*/  @P4 STG.E.U16 desc[UR36][R6.64+0x2], R27 ;  /* 0x0000021b06004986 */ /* 0x000fe2000c101524 */
[----:B------:R-:W-:Y:S01]  /*3cb0*/  ISETP.GT.AND P1, PT, R3, 0x10, PT ;  /* 0x000000100300780c */ /* 0x000fe20003f24270 */
[----:B------:R-:W-:Y:S01]  /*3cc0*/  FMUL R39, R39, R56 ;  /* 0x0000003827277220 */ /* 0x000fe20000400000 */
[----:B------:R-:W-:Y:S01]  /*3cd0*/  F2FP.F16.F32.PACK_AB R30, RZ, R30 ;  /* 0x0000001eff1e723e */ /* 0x000fe200000000ff */
[----:B------:R-:W-:Y:S01]  /*3ce0*/  @P5 STG.E.U16 desc[UR36][R4.64+0x10], R28 ;  /* 0x0000101c04005986 */ /* 0x000fe2000c101524 */
[----:B------:R-:W-:Y:S01]  /*3cf0*/  ISETP.GT.AND P4, PT, R0, RZ, P1 ;  /* 0x000000ff0000720c */ /* 0x000fe20000f84270 */
[-C--:B------:R-:W-:Y:S01]  /*3d00*/  FMUL R40, R40, R56.reuse ;  /* 0x0000003828287220 */ /* 0x080fe20000400000 */
[----:B------:R-:W-:Y:S01]  /*3d10*/  F2FP.F16.F32.PACK_AB R31, RZ, R31 ;  /* 0x0000001fff1f723e */ /* 0x000fe200000000ff */
[----:B------:R-:W-:Y:S01]  /*3d20*/  @P3 STG.E.U16 desc[UR36][R4.64+0x12], R29 ;  /* 0x0000121d04003986 */ /* 0x000fe2000c101524 */
[----:B------:R-:W-:Y:S01]  /*3d30*/  ISETP.GT.AND P3, PT, R0, 0x8, P0 ;  /* 0x000000080000780c */ /* 0x000fe20000764270 */
[----:B------:R-:W-:Y:S01]  /*3d40*/  FMUL R41, R41, R56 ;  /* 0x0000003829297220 */ /* 0x000fe20000400000 */
[----:B------:R-:W-:Y:S01]  /*3d50*/  ISETP.GT.AND P0, PT, R3, 0x11, PT ;  /* 0x000000110300780c */ /* 0x000fe20003f04270 */
[----:B------:R-:W-:Y:S01]  /*3d60*/  @P2 STG.E.U16 desc[UR36][R6.64+0x10], R30 ;  /* 0x0000101e06002986 */ /* 0x000fe2000c101524 */
[----:B------:R-:W-:Y:S01]  /*3d70*/  F2FP.F16.F32.PACK_AB R32, RZ, R32 ;  /* 0x00000020ff20723e */ /* 0x000fe200000000ff */
[-C--:B------:R-:W-:Y:S01]  /*3d80*/  FMUL R42, R42, R56.reuse ;  /* 0x000000382a2a7220 */ /* 0x080fe20000400000 */
[C---:B------:R-:W-:Y:S01]  /*3d90*/  ISETP.GT.AND P5, PT, R0.reuse, RZ, P0 ;  /* 0x000000ff0000720c */ /* 0x040fe200007a4270 */
[-C--:B------:R-:W-:Y:S01]  /*3da0*/  FMUL R43, R43, R56.reuse ;  /* 0x000000382b2b7220 */ /* 0x080fe20000400000 */
[----:B------:R-:W-:Y:S01]  /*3db0*/  ISETP.GT.AND P2, PT, R0, 0x8, P1 ;  /* 0x000000080000780c */ /* 0x000fe20000f44270 */
[-C--:B------:R-:W-:Y:S01]  /*3dc0*/  FMUL R44, R44, R56.reuse ;  /* 0x000000382c2c7220 */ /* 0x080fe20000400000 */
[----:B------:R-:W-:Y:S01]  /*3dd0*/  ISETP.GT.AND P1, PT, R3, 0x18, PT ;  /* 0x000000180300780c */ /* 0x000fe20003f24270 */
[-C--:B------:R-:W-:Y:S01]  /*3de0*/  FMUL R45, R45, R56.reuse ;  /* 0x000000382d2d7220 */ /* 0x080fe20000400000 */
[----:B------:R-:W-:Y:S01]  /*3df0*/  F2FP.F16.F32.PACK_AB R33, RZ, R33 ;  /* 0x00000021ff21723e */ /* 0x000fe200000000ff */
[----:B------:R-:W-:Y:S01]  /*3e00*/  @P3 STG.E.U16 desc[UR36][R6.64+0x12], R31 ;  /* 0x0000121f06003986 */ /* 0x000fe2000c101524 */
[----:B------:R-:W-:Y:S01]  /*3e10*/  ISETP.GT.AND P3, PT, R0, 0x8, P0 ;  /* 0x000000080000780c */ /* 0x000fe20000764270 */
[-C--:B------:R-:W-:Y:S01]  /*3e20*/  FMUL R46, R46, R56.reuse ;  /* 0x000000382e2e7220 */ /* 0x080fe20000400000 */
[----:B------:R-:W-:Y:S01]  /*3e30*/  ISETP.GT.AND P0, PT, R3, 0x19, PT ;  /* 0x000000190300780c */ /* 0x000fe20003f04270 */
[----:B------:R-:W-:Y:S01]  /*3e40*/  @P4 STG.E.U16 desc[UR36][R4.64+0x20], R32 ;  /* 0x0000202004004986 */ /* 0x000fe2000c101524 */
[C---:B------:R-:W-:Y:S01]  /*3e50*/  ISETP.GT.AND P4, PT, R0.reuse, RZ, P1 ;  /* 0x000000ff0000720c */ /* 0x040fe20000f84270 */
[----:B------:R-:W-:Y:S01]  /*3e60*/  FMUL R47, R47, R56 ;  /* 0x000000382f2f7220 */ /* 0x000fe20000400000 */
[----:B------:R-:W-:Y:S01]  /*3e70*/  F2FP.F16.F32.PACK_AB R34, RZ, R34 ;  /* 0x00000022ff22723e */ /* 0x000fe200000000ff */
[----:B------:R-:W-:Y:S01]  /*3e80*/  @P5 STG.E.U16 desc[UR36][R4.64+0x22], R33 ;  /* 0x0000222104005986 */ /* 0x000fe2000c101524 */
[----:B------:R-:W-:Y:S01]  /*3e90*/  ISETP.GT.AND P5, PT, R0, RZ, P0 ;  /* 0x000000ff0000720c */ /* 0x000fe200007a4270 */
[----:B------:R-:W-:Y:S01]  /*3ea0*/  FMUL R48, R48, R56 ;  /* 0x0000003830307220 */ /* 0x000fe20000400000 */
[----:B------:R-:W-:Y:S01]  /*3eb0*/  F2FP.F16.F32.PACK_AB R35, RZ, R35 ;  /* 0x00000023ff23723e */ /* 0x000fe200000000ff */
[----:B------:R-:W-:Y:S01]  /*3ec0*/  @P2 STG.E.U16 desc[UR36][R6.64+0x20], R34 ;  /* 0x0000202206002986 */ /* 0x000fe2000c101524 */
[----:B------:R-:W-:Y:S01]  /*3ed0*/  F2FP.F16.F32.PACK_AB R36, RZ, R36 ;  /* 0x00000024ff24723e */ /* 0x000fe200000000ff */
[-C--:B------:R-:W-:Y:S01]  /*3ee0*/  FMUL R49, R49, R56.reuse ;  /* 0x0000003831317220 */ /* 0x080fe20000400000 */
[----:B------:R-:W-:Y:S01]  /*3ef0*/  ISETP.GT.AND P2, PT, R0, 0x8, P1 ;  /* 0x000000080000780c */ /* 0x000fe20000f44270 */
[----:B------:R-:W-:Y:S01]  /*3f00*/  @P3 STG.E.U16 desc[UR36][R6.64+0x22], R35 ;  /* 0x0000222306003986 */ /* 0x000fe2000c101524 */
[----:B------:R-:W-:Y:S01]  /*3f10*/  ISETP.GT.AND P1, PT, R3, 0x20, PT ;  /* 0x000000200300780c */ /* 0x000fe20003f24270 */
[-C--:B------:R-:W-:Y:S01]  /*3f20*/  FMUL R50, R50, R56.reuse ;  /* 0x0000003832327220 */ /* 0x080fe20000400000 */
[----:B------:R-:W-:Y:S01]  /*3f30*/  F2FP.F16.F32.PACK_AB R37, RZ, R37 ;  /* 0x00000025ff25723e */ /* 0x000fe200000000ff */
[----:B------:R-:W-:Y:S01]  /*3f40*/  @P4 STG.E.U16 desc[UR36][R4.64+0x30], R36 ;  /* 0x0000302404004986 */ /* 0x000fe2000c101524 */
[C---:B------:R-:W-:Y:S01]  /*3f50*/  ISETP.GT.AND P3, PT, R0.reuse, 0x8, P0 ;  /* 0x000000080000780c */ /* 0x040fe20000764270 */
[-C--:B------:R-:W-:Y:S01]  /*3f60*/  FMUL R51, R51, R56.reuse ;  /* 0x0000003833337220 */ /* 0x080fe20000400000 */
[----:B------:R-:W-:Y:S01]  /*3f70*/  ISETP.GT.AND P0, PT, R3, 0x21, PT ;  /* 0x000000210300780c */ /* 0x000fe20003f04270 */
[----:B------:R-:W-:Y:S01]  /*3f80*/  @P5 STG.E.U16 desc[UR36][R4.64+0x32], R37 ;  /* 0x0000322504005986 */ /* 0x000fe2000c101524 */
        /* <DEDUP_REMOVED lines=10> */
[----:B------:R-:W-:-:S02]  /*4030*/  F2FP.F16.F32.PACK_AB R41, RZ, R41 ;  /* 0x00000029ff29723e */ /* 0x000fc400000000ff */
[C---:B------:R-:W-:Y:S01]  /*4040*/  ISETP.GT.AND P1, PT, R0.reuse, 0x8, P1 ;  /* 0x000000080000780c */ /* 0x040fe20000f24270 */
[----:B------:R-:W-:Y:S01]  /*4050*/  @P3 STG.E.U16 desc[UR36][R6.64+0x32], R39 ;  /* 0x0000322706003986 */ /* 0x000fe2000c101524 */
[C---:B------:R-:W-:Y:S02]  /*4060*/  ISETP.GT.AND P2, PT, R0.reuse, 0x8, P0 ;  /* 0x000000080000780c */ /* 0x040fe40000744270 */
[C---:B------:R-:W-:Y:S01]  /*4070*/  ISETP.GT.AND P0, PT, R3.reuse, 0x29, PT ;  /* 0x000000290300780c */ /* 0x040fe20003f04270 */
[----:B------:R-:W-:Y:S01]  /*4080*/  @P4 STG.E.U16 desc[UR36][R4.64+0x40], R40 ;  /* 0x0000402804004986 */ /* 0x000fe2000c101524 */
[----:B------:R-:W-:Y:S02]  /*4090*/  ISETP.GT.AND P4, PT, R3, 0x28, PT ;  /* 0x000000280300780c */ /* 0x000fe40003f84270 */
[----:B------:R-:W-:Y:S01]  /*40a0*/  F2FP.F16.F32.PACK_AB R42, RZ, R42 ;  /* 0x0000002aff2a723e */ /* 0x000fe200000000ff */
[----:B------:R-:W-:Y:S01]  /*40b0*/  @P5 STG.E.U16 desc[UR36][R4.64+0x42], R41 ;  /* 0x0000422904005986 */ /* 0x000fe2000c101524 */
[----:B------:R-:W-:-:S02]  /*40c0*/  ISETP.GT.AND P5, PT, R0, RZ, P4 ;  /* 0x000000ff0000720c */ /* 0x000fc400027a4270 */
[C---:B------:R-:W-:Y:S01]  /*40d0*/  ISETP.GT.AND P3, PT, R0.reuse, RZ, P0 ;  /* 0x000000ff0000720c */ /* 0x040fe20000764270 */
[----:B------:R-:W-:Y:S01]  /*40e0*/  @P1 STG.E.U16 desc[UR36][R6.64+0x40], R42 ;  /* 0x0000402a06001986 */ /* 0x000fe2000c101524 */
[----:B------:R-:W-:Y:S02]  /*40f0*/  F2FP.F16.F32.PACK_AB R43, RZ, R43 ;  /* 0x0000002bff2b723e */ /* 0x000fe400000000ff */
[----:B------:R-:W-:Y:S02]  /*4100*/  F2FP.F16.F32.PACK_AB R44, RZ, R44 ;  /* 0x0000002cff2c723e */ /* 0x000fe400000000ff */
[C---:B------:R-:W-:Y:S01]  /*4110*/  ISETP.GT.AND P4, PT, R0.reuse, 0x8, P4 ;  /* 0x000000080000780c */ /* 0x040fe20002784270 */
[----:B------:R-:W-:Y:S01]  /*4120*/  @P2 STG.E.U16 desc[UR36][R6.64+0x42], R43 ;  /* 0x0000422b06002986 */ /* 0x000fe2000c101524 */
[----:B------:R-:W-:Y:S02]  /*4130*/  F2FP.F16.F32.PACK_AB R45, RZ, R45 ;  /* 0x0000002dff2d723e */ /* 0x000fe400000000ff */
[----:B------:R-:W-:Y:S01]  /*4140*/  ISETP.GT.AND P2, PT, R3, 0x31, PT ;  /* 0x000000310300780c */ /* 0x000fe20003f44270 */
[----:B------:R-:W-:Y:S01]  /*4150*/  @P5 STG.E.U16 desc[UR36][R4.64+0x50], R44 ;  /* 0x0000502c04005986 */ /* 0x000fe2000c101524 */
[----:B------:R-:W-:-:S02]  /*4160*/  ISETP.GT.AND P5, PT, R0, 0x8, P0 ;  /* 0x000000080000780c */ /* 0x000fc400007a4270 */
[C---:B------:R-:W-:Y:S01]  /*4170*/  ISETP.GT.AND P1, PT, R3.reuse, 0x38, PT ;  /* 0x000000380300780c */ /* 0x040fe20003f24270 */
[----:B------:R-:W-:Y:S01]  /*4180*/  @P3 STG.E.U16 desc[UR36][R4.64+0x52], R45 ;  /* 0x0000522d04003986 */ /* 0x000fe2000c101524 */
[C---:B------:R-:W-:Y:S02]  /*4190*/  ISETP.GT.AND P3, PT, R3.reuse, 0x30, PT ;  /* 0x000000300300780c */ /* 0x040fe40003f64270 */
[----:B------:R-:W-:Y:S01]  /*41a0*/  ISETP.GT.AND P0, PT, R3, 0x39, PT ;  /* 0x000000390300780c */ /* 0x000fe20003f04270 */
[----:B------:R-:W-:Y:S01]  /*41b0*/  @P4 IMAD.MOV.U32 R2, RZ, RZ, R6 ;  /* 0x000000ffff024224 */ /* 0x000fe200078e0006 */
[----:B------:R-:W-:Y:S01]  /*41c0*/  F2FP.F16.F32.PACK_AB R46, RZ, R46 ;  /* 0x0000002eff2e723e */ /* 0x000fe200000000ff */
[----:B------:R-:W-:Y:S01]  /*41d0*/  @P4 IMAD.MOV.U32 R3, RZ, RZ, R7 ;  /* 0x000000ffff034224 */ /* 0x000fe200078e0007 */
[----:B------:R-:W-:Y:S02]  /*41e0*/  F2FP.F16.F32.PACK_AB R47, RZ, R47 ;  /* 0x0000002fff2f723e */ /* 0x000fe400000000ff */
[----:B------:R-:W-:-:S02]  /*41f0*/  F2FP.F16.F32.PACK_AB R48, RZ, R48 ;  /* 0x00000030ff30723e */ /* 0x000fc400000000ff */
[----:B------:R1:W-:Y:S01]  /*4200*/  @P4 STG.E.U16 desc[UR36][R2.64+0x50], R46 ;  /* 0x0000502e02004986 */ /* 0x0003e2000c101524 */
[C---:B------:R-:W-:Y:S02]  /*4210*/  ISETP.GT.AND P4, PT, R0.reuse, RZ, P2 ;  /* 0x000000ff0000720c */ /* 0x040fe40001784270 */
[----:B------:R-:W-:Y:S02]  /*4220*/  F2FP.F16.F32.PACK_AB R49, RZ, R49 ;  /* 0x00000031ff31723e */ /* 0x000fe400000000ff */
[----:B------:R-:W-:Y:S02]  /*4230*/  ISETP.GT.AND P2, PT, R0, 0x8, P2 ;  /* 0x000000080000780c */ /* 0x000fe40001744270 */
[----:B------:R-:W-:Y:S02]  /*4240*/  F2FP.F16.F32.PACK_AB R50, RZ, R50 ;  /* 0x00000032ff32723e */ /* 0x000fe400000000ff */
[----:B------:R-:W-:Y:S02]  /*4250*/  F2FP.F16.F32.PACK_AB R51, RZ, R51 ;  /* 0x00000033ff33723e */ /* 0x000fe400000000ff */
[----:B------:R-:W-:Y:S01]  /*4260*/  F2FP.F16.F32.PACK_AB R52, RZ, R52 ;  /* 0x00000034ff34723e */ /* 0x000fe200000000ff */
[----:B-1----:R-:W-:Y:S01]  /*4270*/  @P5 IMAD.MOV.U32 R2, RZ, RZ, R6 ;  /* 0x000000ffff025224 */ /* 0x002fe200078e0006 */
[----:B------:R-:W-:Y:S01]  /*4280*/  F2FP.F16.F32.PACK_AB R53, RZ, R53 ;  /* 0x00000035ff35723e */ /* 0x000fe200000000ff */
[----:B------:R-:W-:Y:S01]  /*4290*/  @P5 IMAD.MOV.U32 R3, RZ, RZ, R7 ;  /* 0x000000ffff035224 */ /* 0x000fe200078e0007 */
[----:B------:R-:W-:-:S02]  /*42a0*/  F2FP.F16.F32.PACK_AB R54, RZ, R54 ;  /* 0x00000036ff36723e */ /* 0x000fc400000000ff */
[----:B------:R-:W-:Y:S02]  /*42b0*/  F2FP.F16.F32.PACK_AB R55, RZ, R55 ;  /* 0x00000037ff37723e */ /* 0x000fe400000000ff */
[----:B------:R1:W-:Y:S01]  /*42c0*/  @P5 STG.E.U16 desc[UR36][R2.64+0x52], R47 ;  /* 0x0000522f02005986 */ /* 0x0003e2000c101524 */
[C---:B------:R-:W-:Y:S02]  /*42d0*/  ISETP.GT.AND P5, PT, R0.reuse, RZ, P3 ;  /* 0x000000ff0000720c */ /* 0x040fe40001fa4270 */
[----:B------:R-:W-:-:S11]  /*42e0*/  ISETP.GT.AND P3, PT, R0, 0x8, P3 ;  /* 0x000000080000780c */ /* 0x000fd60001f64270 */
[----:B-1----:R-:W-:Y:S02]  /*42f0*/  @P5 IMAD.MOV.U32 R2, RZ, RZ, R4 ;  /* 0x000000ffff025224 */ /* 0x002fe400078e0004 */
[----:B------:R-:W-:-:S05]  /*4300*/  @P5 IMAD.MOV.U32 R3, RZ, RZ, R5 ;  /* 0x000000ffff035224 */ /* 0x000fca00078e0005 */
[----:B------:R1:W-:Y:S01]  /*4310*/  @P5 STG.E.U16 desc[UR36][R2.64+0x60], R48 ;  /* 0x0000603002005986 */ /* 0x0003e2000c101524 */
[C---:B------:R-:W-:Y:S02]  /*4320*/  ISETP.GT.AND P5, PT, R0.reuse, RZ, P0 ;  /* 0x000000ff0000720c */ /* 0x040fe400007a4270 */
[----:B------:R-:W-:Y:S01]  /*4330*/  ISETP.GT.AND P0, PT, R0, 0x8, P0 ;  /* 0x000000080000780c */ /* 0x000fe20000704270 */
[----:B-1----:R-:W-:Y:S02]  /*4340*/  @P4 IMAD.MOV.U32 R2, RZ, RZ, R4 ;  /* 0x000000ffff024224 */ /* 0x002fe400078e0004 */
[----:B------:R-:W-:-:S05]  /*4350*/  @P4 IMAD.MOV.U32 R3, RZ, RZ, R5 ;  /* 0x000000ffff034224 */ /* 0x000fca00078e0005 */
[----:B------:R1:W-:Y:S01]  /*4360*/  @P4 STG.E.U16 desc[UR36][R2.64+0x62], R49 ;  /* 0x0000623102004986 */ /* 0x0003e2000c101524 */
[C---:B------:R-:W-:Y:S02]  /*4370*/  ISETP.GT.AND P4, PT, R0.reuse, RZ, P1 ;  /* 0x000000ff0000720c */ /* 0x040fe40000f84270 */
[----:B------:R-:W-:Y:S01]  /*4380*/  ISETP.GT.AND P1, PT, R0, 0x8, P1 ;  /* 0x000000080000780c */ /* 0x000fe20000f24270 */
[----:B-1----:R-:W-:Y:S02]  /*4390*/  @P3 IMAD.MOV.U32 R2, RZ, RZ, R6 ;  /* 0x000000ffff023224 */ /* 0x002fe400078e0006 */
[----:B------:R-:W-:-:S05]  /*43a0*/  @P3 IMAD.MOV.U32 R3, RZ, RZ, R7 ;  /* 0x000000ffff033224 */ /* 0x000fca00078e0007 */
[----:B------:R1:W-:Y:S02]  /*43b0*/  @P3 STG.E.U16 desc[UR36][R2.64+0x60], R50 ;  /* 0x0000603202003986 */ /* 0x0003e4000c101524 */
[----:B-1----:R-:W-:Y:S02]  /*43c0*/  @P2 IMAD.MOV.U32 R2, RZ, RZ, R6 ;  /* 0x000000ffff022224 */ /* 0x002fe400078e0006 */
[----:B------:R-:W-:-:S05]  /*43d0*/  @P2 IMAD.MOV.U32 R3, RZ, RZ, R7 ;  /* 0x000000ffff032224 */ /* 0x000fca00078e0007 */
[----:B------:R1:W-:Y:S02]  /*43e0*/  @P2 STG.E.U16 desc[UR36][R2.64+0x62], R51 ;  /* 0x0000623302002986 */ /* 0x0003e4000c101524 */
[----:B-1----:R-:W-:Y:S02]  /*43f0*/  @P4 IMAD.MOV.U32 R2, RZ, RZ, R4 ;  /* 0x000000ffff024224 */ /* 0x002fe400078e0004 */
[----:B------:R-:W-:-:S05]  /*4400*/  @P4 IMAD.MOV.U32 R3, RZ, RZ, R5 ;  /* 0x000000ffff034224 */ /* 0x000fca00078e0005 */
[----:B------:R1:W-:Y:S04]  /*4410*/  @P4 STG.E.U16 desc[UR36][R2.64+0x70], R52 ;  /* 0x0000703402004986 */ /* 0x0003e8000c101524 */
[----:B------:R2:W-:Y:S01]  /*4420*/  @P5 STG.E.U16 desc[UR36][R4.64+0x72], R53 ;  /* 0x0000723504005986 */ /* 0x0005e2000c101524 */
[----:B-1----:R-:W-:Y:S02]  /*4430*/  @P1 IMAD.MOV.U32 R2, RZ, RZ, R6 ;  /* 0x000000ffff021224 */ /* 0x002fe400078e0006 */
[----:B------:R-:W-:-:S05]  /*4440*/  @P1 IMAD.MOV.U32 R3, RZ, RZ, R7 ;  /* 0x000000ffff031224 */ /* 0x000fca00078e0007 */
[----:B------:R2:W-:Y:S04]  /*4450*/  @P1 STG.E.U16 desc[UR36][R2.64+0x70], R54 ;  /* 0x0000703602001986 */ /* 0x0005e8000c101524 */
[----:B------:R2:W-:Y:S02]  /*4460*/  @P0 STG.E.U16 desc[UR36][R6.64+0x72], R55 ;  /* 0x0000723706000986 */ /* 0x0005e4000c101524 */
.L_x_95:
[----:B------:R-:W-:Y:S05]  /*4470*/  BSYNC B0 ;  /* 0x0000000000007941 */ /* 0x000fea0003800000 */
.L_x_33:
[----:B0-2---:R-:W2:Y:S01]  /*4480*/  LDL.64 R2, [R1] ;  /* 0x0000000001027983 */ /* 0x005ea20000100a00 */
[----:B------:R-:W-:Y:S01]  /*4490*/  ULDC.64 UR4, c[0x0][0x650] ;  /* 0x0001940000047ab9 */ /* 0x000fe20000000a00 */
[----:B------:R0:W-:Y:S01]  /*44a0*/  SYNCS.ARRIVE.TRANS64.A1T0 RZ, [R64+UR47], RZ ;  /* 0x000000ff40ff79a7 */ /* 0x0001e2000810002f */
[----:B------:R-:W-:Y:S01]  /*44b0*/  PRMT R0, RZ, 0x7610, R0 ;  /* 0x00007610ff007816 */ /* 0x000fe20000000000 */
[----:B-----5:R-:W-:Y:S02]  /*44c0*/  IMAD.MOV.U32 R19, RZ, RZ, -0x1 ;  /* 0xffffffffff137424 */ /* 0x020fe400078e00ff */
[----:B------:R-:W-:Y:S01]  /*44d0*/  IMAD.MOV.U32 R22, RZ, RZ, -0x1 ;  /* 0xffffffffff167424 */ /* 0x000fe200078e00ff */
[----:B--2---:R-:W-:-:S04]  /*44e0*/  LEA R18, P0, R2, R18, 0x1 ;  /* 0x0000001202127211 */ /* 0x004fc800078008ff */
[----:B------:R-:W-:Y:S01]  /*44f0*/  LEA.HI.X R17, R2, R17, R23, 0x1, P0 ;  /* 0x0000001102117211 */ /* 0x000fe200000f0c17 */
[----:B------:R-:W-:Y:S01]  /*4500*/  IMAD.MOV.U32 R2, RZ, RZ, -0x1 ;  /* 0xffffffffff027424 */ /* 0x000fe200078e00ff */
[----:B------:R-:W-:-:S04]  /*4510*/  ISETP.GE.U32.AND P0, PT, R18, UR4, PT ;  /* 0x0000000412007c0c */ /* 0x000fc8000bf06070 */
[----:B------:R-:W-:-:S13]  /*4520*/  ISETP.GE.U32.AND.EX P0, PT, R17, UR5, PT, P0 ;  /* 0x0000000511007c0c */ /* 0x000fda000bf06100 */
[----:B0-----:R-:W-:Y:S05]  /*4530*/  @P0 BRA `(.L_x_96) ;  /* 0x0000000400700947 */ /* 0x001fea0003800000 */
[----:B-1----:R-:W0:Y:S01]  /*4540*/  S2R R10, SR_CTAID.X ;  /* 0x00000000000a7919 */ /* 0x002e220000002500 */
[----:B---34-:R-:W1:Y:S01]  /*4550*/  LDC.64 R8, c[0x0][0x628] ;  /* 0x00018a00ff087b82 */ /* 0x018e620000000a00 */
[----:B------:R-:W-:Y:S01]  /*4560*/  ULDC UR4, c[0x0][0x150] ;  /* 0x0000540000047ab9 */ /* 0x000fe20000000800 */
[----:B------:R-:W-:Y:S01]  /*4570*/  IMAD.MOV.U32 R6, RZ, RZ, R18 ;  /* 0x000000ffff067224 */ /* 0x000fe200078e0012 */
[----:B------:R-:W2:Y:S01]  /*4580*/  S2R R20, SR_CTAID.Y ;  /* 0x0000000000147919 */ /* 0x000ea20000002600 */
[----:B------:R-:W-:-:S04]  /*4590*/  IMAD.MOV.U32 R7, RZ, RZ, R17 ;  /* 0x000000ffff077224 */ /* 0x000fc800078e0011 */
[----:B------:R-:W3:Y:S08]  /*45a0*/  LDC R15, c[0x0][0x144] ;  /* 0x00005100ff0f7b82 */ /* 0x000ef00000000800 */
[----:B------:R-:W4:Y:S08]  /*45b0*/  LDC R0, c[0x0][0x630] ;  /* 0x00018c00ff007b82 */ /* 0x000f300000000800 */
[----:B------:R-:W2:Y:S01]  /*45c0*/  LDC.64 R12, c[0x0][0x620] ;  /* 0x00018800ff0c7b82 */ /* 0x000ea20000000a00 */
[----:B-1----:R-:W-:-:S04]  /*45d0*/  ISETP.NE.U32.AND P0, PT, R8, RZ, PT ;  /* 0x000000ff0800720c */ /* 0x002fc80003f05070 */
[----:B------:R-:W-:Y:S02]  /*45e0*/  ISETP.NE.AND.EX P0, PT, R9, RZ, PT, P0 ;  /* 0x000000ff0900720c */ /* 0x000fe40003f05300 */
[----:B0-----:R-:W-:-:S05]  /*45f0*/  I2FP.F32.U32 R2, R10 ;  /* 0x0000000a00027245 */ /* 0x001fca0000201000 */
[----:B------:R-:W-:-:S04]  /*4600*/  FMUL R2, R2, UR4 ;  /* 0x0000000402027c20 */ /* 0x000fc80008400000 */
[----:B------:R0:W1:Y:S02]  /*4610*/  F2I.U32.TRUNC.NTZ R14, R2 ;  /* 0x00000002000e7305 */ /* 0x000064000020f000 */
[----:B---34-:R-:W-:Y:S05]  /*4620*/  @!P0 BRA `(.L_x_97) ;  /* 0x0000000000288947 */ /* 0x018fea0003800000 */
[----:B------:R-:W3:Y:S02]  /*4630*/  LDC R3, c[0x0][0x634] ;  /* 0x00018d00ff037b82 */ /* 0x000ee40000000800 */
[----:B---3--:R-:W-:-:S05]  /*4640*/  IADD3 R7, P0, R18, R3, RZ ;  /* 0x0000000312077210 */ /* 0x008fca0007f1e0ff */
[----:B------:R-:W-:-:S04]  /*4650*/  IMAD.X R11, RZ, RZ, R17, P0 ;  /* 0x000000ffff0b7224 */ /* 0x000fc800000e0611 */
[----:B0-----:R-:W-:-:S04]  /*4660*/  IMAD.WIDE.U32 R2, R11, R8, RZ ;  /* 0x000000080b027225 */ /* 0x001fc800078e00ff */
[----:B------:R-:W-:-:S04]  /*4670*/  IMAD.WIDE.U32 R4, P0, R7, R9, R2 ;  /* 0x0000000907047225 */ /* 0x000fc80007800002 */
[----:B------:R-:W-:-:S04]  /*4680*/  IMAD.WIDE.U32 R2, R7, R8, RZ ;  /* 0x0000000807027225 */ /* 0x000fc800078e00ff */
[----:B------:R-:W-:Y:S01]  /*4690*/  IMAD.X R7, RZ, RZ, RZ, P0 ;  /* 0x000000ffff077224 */ /* 0x000fe200000e06ff */
[----:B------:R-:W-:Y:S01]  /*46a0*/  IADD3 RZ, P0, R3, R4, RZ ;  /* 0x0000000403ff7210 */ /* 0x000fe20007f1e0ff */
[----:B------:R-:W-:-:S04]  /*46b0*/  IMAD.MOV.U32 R6, RZ, RZ, R5 ;  /* 0x000000ffff067224 */ /* 0x000fc800078e0005 */
[----:B------:R-:W-:-:S08]  /*46c0*/  IMAD.WIDE.U32.X R6, R11, R9, R6, P0 ;  /* 0x000000090b067225 */ /* 0x000fd000000e0406 */
.L_x_97:
[----:B------:R-:W3:Y:S01]  /*46d0*/  LDC.64 R26, c[0x0][0x640] ;  /* 0x00019000ff1a7b82 */ /* 0x000ee20000000a00 */
[-C--:B------:R-:W-:Y:S01]  /*46e0*/  SHF.R.U64 R11, R6, R0.reuse, R7 ;  /* 0x00000000060b7219 */ /* 0x080fe20000001207 */
[----:B------:R-:W-:Y:S01]  /*46f0*/  IMAD.MOV.U32 R19, RZ, RZ, R17 ;  /* 0x000000ffff137224 */ /* 0x000fe200078e0011 */
[----:B------:R-:W-:Y:S01]  /*4700*/  SHF.R.U32.HI R0, RZ, R0, R7 ;  /* 0x00000000ff007219 */ /* 0x000fe20000011607 */
[----:B-1----:R-:W-:Y:S01]  /*4710*/  IMAD.MOV R14, RZ, RZ, -R14 ;  /* 0x000000ffff0e7224 */ /* 0x002fe200078e0a0e */
[----:B------:R-:W-:Y:S01]  /*4720*/  IADD3 R5, P0, RZ, -R11, RZ ;  /* 0x8000000bff057210 */ /* 0x000fe20007f1e0ff */
[----:B------:R-:W-:Y:S01]  /*4730*/  ULDC UR4, c[0x0][0x154] ;  /* 0x0000550000047ab9 */ /* 0x000fe20000000800 */
[----:B------:R-:W-:Y:S01]  /*4740*/  IMAD.MOV.U32 R7, RZ, RZ, 0x1 ;  /* 0x00000001ff077424 */ /* 0x000fe200078e00ff */
[----:B------:R-:W1:Y:S01]  /*4750*/  LDC R4, c[0x0][0x618] ;  /* 0x00018600ff047b82 */ /* 0x000e620000000800 */
[----:B------:R-:W-:Y:S02]  /*4760*/  IMAD R22, R15, R14, R10 ;  /* 0x0000000e0f167224 */ /* 0x000fe400078e020a */
[----:B------:R-:W-:-:S04]  /*4770*/  IMAD.X R3, RZ, RZ, ~R0, P0 ;  /* 0x000000ffff037224 */ /* 0x000fc800000e0e00 */
[-C--:B--2---:R-:W-:Y:S01]  /*4780*/  IMAD R0, R3, R12.reuse, RZ ;  /* 0x0000000c03007224 */ /* 0x084fe200078e02ff */
[----:B------:R-:W2:Y:S01]  /*4790*/  LDC R6, c[0x0][0x608] ;  /* 0x00018200ff067b82 */ /* 0x000ea20000000800 */
[----:B0-----:R-:W-:-:S04]  /*47a0*/  IMAD.WIDE.U32 R2, R5, R12, R18 ;  /* 0x0000000c05027225 */ /* 0x001fc800078e0012 */
[----:B------:R-:W-:Y:S01]  /*47b0*/  IMAD R5, R5, R13, R0 ;  /* 0x0000000d05057224 */ /* 0x000fe200078e0200 */
[----:B------:R-:W-:Y:S02]  /*47c0*/  I2FP.F32.U32 R0, R20 ;  /* 0x0000001400007245 */ /* 0x000fe40000201000 */
[----:B------:R-:W0:Y:S01]  /*47d0*/  LDC R24, c[0x0][0x658] ;  /* 0x00019600ff187b82 */ /* 0x000e220000000800 */
[----:B------:R-:W-:Y:S01]  /*47e0*/  IMAD.IADD R3, R3, 0x1, R5 ;  /* 0x0000000103037824 */ /* 0x000fe200078e0205 */
[----:B---3--:R-:W-:Y:S01]  /*47f0*/  ISETP.NE.U32.AND P0, PT, R26, RZ, PT ;  /* 0x000000ff1a00720c */ /* 0x008fe20003f05070 */
[----:B------:R-:W-:Y:S01]  /*4800*/  FMUL R0, R0, UR4 ;  /* 0x0000000400007c20 */ /* 0x000fe20008400000 */
[----:B------:R-:W-:Y:S02]  /*4810*/  IMAD.MOV.U32 R5, RZ, RZ, -0x1 ;  /* 0xffffffffff057424 */ /* 0x000fe400078e00ff */
[----:B------:R-:W-:Y:S01]  /*4820*/  ISETP.NE.AND.EX P0, PT, R27, RZ, PT, P0 ;  /* 0x000000ff1b00720c */ /* 0x000fe20003f05300 */
[----:B------:R3:W4:Y:S01]  /*4830*/  F2I.U32.TRUNC.NTZ R12, R0 ;  /* 0x00000000000c7305 */ /* 0x000722000020f000 */
[----:B------:R-:W3:Y:S01]  /*4840*/  LDC R15, c[0x0][0x148] ;  /* 0x00005200ff0f7b82 */ /* 0x000ee20000000800 */
[----:B-1----:R-:W-:-:S02]  /*4850*/  SHF.R.U64 R10, R2, R4, R3 ;  /* 0x00000004020a7219 */ /* 0x002fc40000001203 */
[----:B------:R-:W-:-:S05]  /*4860*/  SHF.R.U32.HI R3, RZ, R4, R3 ;  /* 0x00000004ff037219 */ /* 0x000fca0000011603 */
[----:B------:R-:W1:Y:S01]  /*4870*/  LDC R14, c[0x0][0x600] ;  /* 0x00018000ff0e7b82 */ /* 0x000e620000000800 */
[-CC-:B--2---:R-:W-:Y:S02]  /*4880*/  SHF.R.U64 R8, R10, R6.reuse, R3.reuse ;  /* 0x000000060a087219 */ /* 0x184fe40000001203 */
[----:B------:R-:W-:-:S05]  /*4890*/  SHF.R.U32.HI R3, RZ, R6, R3 ;  /* 0x00000006ff037219 */ /* 0x000fca0000011603 */
[----:B------:R-:W2:Y:S01]  /*48a0*/  LDC R21, c[0x0][0x648] ;  /* 0x00019200ff157b82 */ /* 0x000ea20000000800 */
[-CC-:B0-----:R-:W-:Y:S02]  /*48b0*/  SHF.R.U64 R13, R8, R24.reuse, R3.reuse ;  /* 0x00000018080d7219 */ /* 0x181fe40000001203 */
[-C--:B------:R-:W-:Y:S02]  /*48c0*/  SHF.L.U32 R5, R5, R24.reuse, RZ ;  /* 0x0000001805057219 */ /* 0x080fe400000006ff */
[-C--:B------:R-:W-:Y:S01]  /*48d0*/  SHF.R.U32.HI R3, RZ, R24.reuse, R3 ;  /* 0x00000018ff037219 */ /* 0x080fe20000011603 */
[----:B------:R-:W-:Y:S01]  /*48e0*/  IMAD.MOV.U32 R2, RZ, RZ, R13 ;  /* 0x000000ffff027224 */ /* 0x000fe200078e000d */
[----:B------:R-:W-:Y:S01]  /*48f0*/  SHF.L.U32 R24, R7, R24, RZ ;  /* 0x0000001807187219 */ /* 0x000fe200000006ff */
[----:B------:R-:W0:Y:S01]  /*4900*/  LDC R25, c[0x0][0x638] ;  /* 0x00018e00ff197b82 */ /* 0x000e220000000800 */
[----:B------:R-:W-:-:S07]  /*4910*/  LOP3.LUT R19, RZ, R5, RZ, 0x33, !PT ;  /* 0x00000005ff137212 */ /* 0x000fce00078e33ff */
[----:B------:R-:W0:Y:S01]  /*4920*/  LDC R28, c[0x0][0x610] ;  /* 0x00018400ff1c7b82 */ /* 0x000e220000000800 */
[----:B----4-:R-:W-:Y:S05]  /*4930*/  @!P0 BRA `(.L_x_98) ;  /* 0x0000000000288947 */ /* 0x010fea0003800000 */
[----:B---3--:R-:W3:Y:S02]  /*4940*/  LDC R0, c[0x0][0x64c] ;  /* 0x00019300ff007b82 */ /* 0x008ee40000000800 */
[----:B---3--:R-:W-:-:S05]  /*4950*/  IADD3 R7, P0, R13, R0, RZ ;  /* 0x000000000d077210 */ /* 0x008fca0007f1e0ff */
        /* <DEDUP_REMOVED lines=8> */
.L_x_98:
[----:B------:R-:W4:Y:S01]  /*49e0*/  LDC R4, c[0x0][0x65c] ;  /* 0x00019700ff047b82 */ /* 0x000f220000000800 */
[----:B--23--:R-:W-:Y:S01]  /*49f0*/  SHF.R.U64 R0, R2, R21, R3 ;  /* 0x0000001502007219 */ /* 0x00cfe20000001203 */
[----:B-1----:R-:W-:Y:S01]  /*4a00*/  VIADD R3, R14, 0xffffffff ;  /* 0xffffffff0e037836 */ /* 0x002fe20000000000 */
[----:B------:R-:W-:Y:S01]  /*4a10*/  LOP3.LUT R19, R8, R19, RZ, 0xc0, !PT ;  /* 0x0000001308137212 */ /* 0x000fe200078ec0ff */
[----:B------:R-:W-:Y:S02]  /*4a20*/  IMAD.MOV R12, RZ, RZ, -R12 ;  /* 0x000000ffff0c7224 */ /* 0x000fe400078e0a0c */
[----:B------:R-:W-:Y:S01]  /*4a30*/  IMAD.MOV R2, RZ, RZ, -R0 ;  /* 0x000000ffff027224 */ /* 0x000fe200078e0a00 */
[----:B------:R-:W-:Y:S01]  /*4a40*/  LOP3.LUT R3, R10, R3, RZ, 0xc0, !PT ;  /* 0x000000030a037212 */ /* 0x000fe200078ec0ff */
[----:B------:R-:W-:Y:S02]  /*4a50*/  IMAD R19, R24, R0, R19 ;  /* 0x0000000018137224 */ /* 0x000fe400078e0213 */
[----:B0-----:R-:W-:-:S04]  /*4a60*/  IMAD R0, R2, R25, R13 ;  /* 0x0000001902007224 */ /* 0x001fc800078e020d */
[----:B------:R-:W-:Y:S01]  /*4a70*/  IMAD R2, R0, R14, R3 ;  /* 0x0000000e00027224 */ /* 0x000fe200078e0203 */
[----:B----4-:R-:W-:Y:S01]  /*4a80*/  ISETP.NE.AND P0, PT, R4, 0x1, PT ;  /* 0x000000010400780c */ /* 0x010fe20003f05270 */
[----:B------:R-:W-:-:S05]  /*4a90*/  IMAD.MOV.U32 R4, RZ, RZ, 0x1 ;  /* 0x00000001ff047424 */ /* 0x000fca00078e00ff */
[----:B------:R-:W-:-:S07]  /*4aa0*/  PRMT R0, R4, 0x7610, R0 ;  /* 0x0000761004007816 */ /* 0x000fce0000000000 */
[----:B------:R-:W-:-:S04]  /*4ab0*/  @P0 IMAD R22, R15, R12, R20 ;  /* 0x0000000c0f160224 */ /* 0x000fc800078e0214 */
[----:B------:R-:W-:-:S05]  /*4ac0*/  IMAD R19, R19, R28, R22 ;  /* 0x0000001c13137224 */ /* 0x000fca00078e0216 */
[----:B------:R-:W-:Y:S02]  /*4ad0*/  SEL R22, R2, R19, !P0 ;  /* 0x0000001302167207 */ /* 0x000fe40004000000 */
[----:B------:R-:W-:Y:S01]  /*4ae0*/  SEL R19, R19, R2, !P0 ;  /* 0x0000000213137207 */ /* 0x000fe20004000000 */
[----:B------:R-:W-:-:S07]  /*4af0*/  IMAD.MOV.U32 R2, RZ, RZ, R11 ;  /* 0x000000ffff027224 */ /* 0x000fce00078e000b */
.L_x_96:
[----:B------:R-:W-:Y:S02]  /*4b00*/  LOP3.LUT P0, RZ, R0, 0xff, RZ, 0xc0, !PT ;  /* 0x000000ff00ff7812 */ /* 0x000fe4000780c0ff */
[----:B------:R-:W-:-:S11]  /*4b10*/  LOP3.LUT R71, R71, 0x1, RZ, 0x3c, !PT ;  /* 0x0000000147477812 */ /* 0x000fd600078e3cff */
[----:B------:R-:W-:Y:S05]  /*4b20*/  @P0 BRA `(.L_x_99) ;  /* 0xffffffc800bc0947 */ /* 0x000fea000383ffff */
[----:B------:R-:W-:Y:S05]  /*4b30*/  EXIT ;  /* 0x000000000000794d */ /* 0x000fea0003800000 */
.L_x_14:
[----:B------:R-:W-:-:S08]  /*4b40*/  ISETP.NE.AND P0, PT, R0, RZ, PT ;  /* 0x000000ff0000720c */ /* 0x000fd00003f05270 */
[----:B0-----:R-:W0:-:S00]  /*4b50*/  USETMAXREG.DEALLOC.CTAPOOL 0x28 ;  /* 0x00000028000079c8 */ /* 0x001e0000080e0500 */
[----:B------:R-:W-:Y:S05]  /*4b60*/  @P0 EXIT ;  /* 0x000000000000094d */ /* 0x000fea0003800000 */
[----:B0-----:R-:W-:Y:S01]  /*4b70*/  LOP3.LUT P0, RZ, R8, 0xff, RZ, 0xc0, !PT ;  /* 0x000000ff08ff7812 */ /* 0x001fe2000780c0ff */
[----:B------:R-:W-:Y:S02]  /*4b80*/  IMAD.MOV.U32 R0, RZ, RZ, 0x1 ;  /* 0x00000001ff007424 */ /* 0x000fe400078e00ff */
[----:B------:R-:W-:-:S10]  /*4b90*/  IMAD.MOV.U32 R7, RZ, RZ, RZ ;  /* 0x000000ffff077224 */ /* 0x000fd400078e00ff */
[----:B------:R-:W-:Y:S05]  /*4ba0*/  @!P0 BRA `(.L_x_100) ;  /* 0x0000000c00188947 */ /* 0x000fea0003800000 */
[----:B------:R-:W-:Y:S01]  /*4bb0*/  LOP3.LUT P0, RZ, R4, 0x1f, RZ, 0xc0, !PT ;  /* 0x0000001f04ff7812 */ /* 0x000fe2000780c0ff */
[----:B------:R-:W-:Y:S01]  /*4bc0*/  ULDC UR5, c[0x0][0x658] ;  /* 0x0001960000057ab9 */ /* 0x000fe20000000800 */
[----:B------:R-:W-:Y:S01]  /*4bd0*/  UMOV UR6, 0xffffffff ;  /* 0xffffffff00067882 */ /* 0x000fe20000000000 */
[----:B------:R-:W-:Y:S01]  /*4be0*/  BSSY B0, `(.L_x_100) ;  /* 0x00000c2000007945 */ /* 0x000fe20003800000 */
[----:B------:R-:W-:Y:S01]  /*4bf0*/  USHF.L.U32 UR6, UR6, UR5, URZ ;  /* 0x0000000506067299 */ /* 0x000fe2000800063f */
[C---:B------:R-:W-:Y:S01]  /*4c00*/  ISETP.NE.AND P2, PT, R3.reuse, RZ, PT ;  /* 0x000000ff0300720c */ /* 0x040fe20003f45270 */
[----:B------:R-:W-:Y:S01]  /*4c10*/  IMAD.MOV.U32 R8, RZ, RZ, 0x1 ;  /* 0x00000001ff087424 */ /* 0x000fe200078e00ff */
[----:B------:R-:W-:Y:S01]  /*4c20*/  ISETP.NE.OR P0, PT, R3, RZ, !P0 ;  /* 0x000000ff0300720c */ /* 0x000fe20004705670 */
[----:B------:R-:W-:Y:S01]  /*4c30*/  IMAD.MOV.U32 R0, RZ, RZ, 0x1 ;  /* 0x00000001ff007424 */ /* 0x000fe200078e00ff */
[----:B------:R-:W-:Y:S01]  /*4c40*/  LOP3.LUT R6, R16, 0x2, RZ, 0xfc, !PT ;  /* 0x0000000210067812 */ /* 0x000fe200078efcff */
[----:B------:R-:W-:Y:S01]  /*4c50*/  IMAD.MOV.U32 R7, RZ, RZ, RZ ;  /* 0x000000ffff077224 */ /* 0x000fe200078e00ff */
[----:B------:R-:W-:Y:S01]  /*4c60*/  ULDC UR4, c[0x0][0x600] ;  /* 0x0001800000047ab9 */ /* 0x000fe20000000800 */
[----:B------:R-:W-:Y:S01]  /*4c70*/  UMOV UR7, 0x1 ;  /* 0x0000000100077882 */ /* 0x000fe20000000000 */
[----:B------:R-:W-:-:S02]  /*4c80*/  UIADD3 UR21, UR40, 0x1, URZ ;  /* 0x0000000128157890 */ /* 0x000fc4000fffe03f */
[----:B------:R-:W-:Y:S02]  /*4c90*/  UIADD3 UR13, UR4, -0x1, URZ ;  /* 0xffffffff040d7890 */ /* 0x000fe4000fffe03f */
[----:B------:R-:W-:Y:S02]  /*4ca0*/  USHF.L.U32 UR15, UR7, UR5, URZ ;  /* 0x00000005070f7299 */ /* 0x000fe4000800063f */
[----:B------:R-:W-:Y:S01]  /*4cb0*/  ULOP3.LUT UR14, URZ, UR6, URZ, 0x33, !UPT ;  /* 0x000000063f0e7292 */ /* 0x000fe2000f8e333f */
[----:B------:R-:W-:-:S11]  /*4cc0*/  ULDC.64 UR22, c[0x0][0x198] ;  /* 0x0000660000167ab9 */ /* 0x000fd60000000a00 */
.L_x_112:
[----:B------:R-:W-:-:S03]  /*4cd0*/  UMOV UR4, 0xffffffff ;  /* 0xffffffff00047882 */ /* 0x000fc60000000000 */
[----:B------:R-:W-:Y:S05]  /*4ce0*/  BRA.DIV UR4, `(.L_x_101) ;  /* 0x0000001604447947 */ /* 0x000fea000b800000 */
[----:B------:R-:W-:-:S13]  /*4cf0*/  ELECT P6, URZ, PT ;  /* 0x00000000003f782f */ /* 0x000fda00038c0000 */
.L_x_135:
[----:B------:R-:W0:Y:S01]  /*4d00*/  LDC R3, c[0x0][0x28c] ;  /* 0x0000a300ff037b82 */ /* 0x000e220000000800 */
[----:B------:R-:W-:Y:S01]  /*4d10*/  BSSY B1, `(.L_x_102) ;  /* 0x0000035000017945 */ /* 0x000fe20003800000 */
[----:B0-----:R-:W-:-:S13]  /*4d20*/  ISETP.LT.OR P6, PT, R3, 0x1, !P6 ;  /* 0x000000010300780c */ /* 0x001fda00077c1670 */
[----:B------:R-:W-:Y:S05]  /*4d30*/  @P6 BRA `(.L_x_103) ;  /* 0x0000000000c86947 */ /* 0x000fea0003800000 */
[----:B------:R-:W-:Y:S02]  /*4d40*/  IMAD.SHL.U32 R22, R22, 0x40, RZ ;  /* 0x0000004016167824 */ /* 0x000fe400078e00ff */
[----:B------:R-:W-:Y:S02]  /*4d50*/  IMAD.SHL.U32 R19, R19, 0x40, RZ ;  /* 0x0000004013137824 */ /* 0x000fe400078e00ff */
[----:B------:R-:W-:Y:S02]  /*4d60*/  IMAD.MOV.U32 R12, RZ, RZ, RZ ;  /* 0x000000ffff0c7224 */ /* 0x000fe400078e00ff */
[----:B------:R-:W-:Y:S02]  /*4d70*/  IMAD.U32 R13, RZ, RZ, UR21 ;  /* 0x00000015ff0d7e24 */ /* 0x000fe4000f8e00ff */
[----:B------:R-:W-:Y:S02]  /*4d80*/  IMAD.MOV.U32 R3, RZ, RZ, R0 ;  /* 0x000000ffff037224 */ /* 0x000fe400078e0000 */
[----:B------:R-:W-:-:S07]  /*4d90*/  IMAD.MOV.U32 R4, RZ, RZ, R7 ;  /* 0x000000ffff047224 */ /* 0x000fce00078e0007 */
.L_x_107:
[----:B------:R-:W0:Y:S01]  /*4da0*/  S2R R10, SR_CgaCtaId ;  /* 0x00000000000a7919 */ /* 0x000e220000008800 */
[----:B------:R-:W-:Y:S01]  /*4db0*/  MOV R5, 0x400 ;  /* 0x0000040000057802 */ /* 0x000fe20000000f00 */
[----:B------:R-:W1:Y:S03]  /*4dc0*/  @!P2 LDC R9, c[0x0][0x500] ;  /* 0x00014000ff09ab82 */ /* 0x000e660000000800 */
[----:B0-----:R-:W-:Y:S02]  /*4dd0*/  LEA R11, R10, R5, 0x18 ;  /* 0x000000050a0b7211 */ /* 0x001fe400078ec0ff */
[----:B------:R-:W-:-:S03]  /*4de0*/  SHF.L.U32 R5, R3, 0x1f, RZ ;  /* 0x0000001f03057819 */ /* 0x000fc600000006ff */
[----:B------:R-:W-:-:S04]  /*4df0*/  IMAD R10, R4, 0x8, R11 ;  /* 0x00000008040a7824 */ /* 0x000fc800078e020b */
[----:B------:R-:W0:Y:S02]  /*4e00*/  SYNCS.PHASECHK.TRANS64.TRYWAIT P1, [R10+URZ+0x70], R5 ;  /* 0x000070050a0075a7 */ /* 0x000e24000802017f */
[----:B01----:R-:W-:Y:S05]  /*4e10*/  @!P1 BRA `(.L_x_104) ;  /* 0x0000001400189947 */ /* 0x003fea0003800000 */
.L_x_136:
[----:B0-----:R-:W-:Y:S01]  /*4e20*/  PRMT R5, R6, 0x9910, RZ ;  /* 0x0000991006057816 */ /* 0x001fe200000000ff */
[----:B------:R0:W-:Y:S03]  /*4e30*/  @!P2 SYNCS.ARRIVE.TRANS64 RZ, [R10+URZ], R9 ;  /* 0x000000090affa9a7 */ /* 0x0001e6000800003f */
[----:B------:R-:W-:-:S13]  /*4e40*/  ISETP.NE.AND P1, PT, R5, 0x2, PT ;  /* 0x000000020500780c */ /* 0x000fda0003f25270 */
[----:B0-----:R-:W-:Y:S05]  /*4e50*/  @P1 BRA `(.L_x_105) ;  /* 0x0000000000041947 */ /* 0x001fea0003800000 */
[----:B------:R-:W-:Y:S01]  /*4e60*/  BPT.TRAP 0x1 ;  /* 0x000000040000795c */ /* 0x000fe20000300000 */
.L_x_105:
[----:B------:R-:W-:Y:S05]  /*4e70*/  @P0 BRA `(.L_x_106) ;  /* 0x0000000000040947 */ /* 0x000fea0003800000 */
[----:B------:R-:W-:Y:S01]  /*4e80*/  BPT.TRAP 0x1 ;  /* 0x000000040000795c */ /* 0x000fe20000300000 */
.L_x_106:
[----:B------:R-:W-:Y:S01]  /*4e90*/  IMAD R11, R4, 0x2000, R11 ;  /* 0x00002000040b7824 */ /* 0x000fe200078e020b */
[----:B------:R-:W-:Y:S01]  /*4ea0*/  R2UR UR17, R10 ;  /* 0x000000000a1172ca */ /* 0x000fe200000e0000 */
[----:B------:R-:W-:Y:S01]  /*4eb0*/  VIADD R13, R13, 0xffffffff ;  /* 0xffffffff0d0d7836 */ /* 0x000fe20000000000 */
[----:B------:R-:W-:Y:S01]  /*4ec0*/  R2UR UR19, R12 ;  /* 0x000000000c1372ca */ /* 0x000fe200000e0000 */
[----:B------:R-:W-:Y:S01]  /*4ed0*/  UIADD3 UR4, UP0, UR22, 0xf0, URZ ;  /* 0x000000f016047890 */ /* 0x000fe2000ff1e03f */
[----:B------:R-:W-:Y:S01]  /*4ee0*/  R2UR UR8, R11 ;  /* 0x000000000b0872ca */ /* 0x000fe200000e0000 */
[----:B------:R-:W-:Y:S01]  /*4ef0*/  UIADD3 UR24, UP1, UR22, 0x1f0, URZ ;  /* 0x000001f016187890 */ /* 0x000fe2000ff3e03f */
[----:B------:R-:W-:Y:S01]  /*4f00*/  R2UR UR20, R2 ;  /* 0x00000000021472ca */ /* 0x000fe200000e0000 */
[----:B------:R-:W-:Y:S01]  /*4f10*/  UIADD3.X UR5, URZ, UR23, URZ, UP0, !UPT ;  /* 0x000000173f057290 */ /* 0x000fe200087fe43f */
[----:B------:R-:W-:Y:S01]  /*4f20*/  R2UR UR18, R19 ;  /* 0x00000000131272ca */ /* 0x000fe200000e0000 */
[----:B------:R-:W-:Y:S01]  /*4f30*/  VIADD R4, R4, 0x1 ;  /* 0x0000000104047836 */ /* 0x000fe20000000000 */
[----:B------:R-:W-:Y:S01]  /*4f40*/  R2UR UR11, R22 ;  /* 0x00000000160b72ca */ /* 0x000fe200000e0000 */
[----:B------:R-:W-:Y:S01]  /*4f50*/  UIADD3.X UR25, URZ, UR23, URZ, UP1, !UPT ;  /* 0x000000173f197290 */ /* 0x000fe20008ffe43f */
[----:B------:R-:W-:Y:S01]  /*4f60*/  ISETP.GT.AND P3, PT, R13, 0x1, PT ;  /* 0x000000010d00780c */ /* 0x000fe20003f64270 */
[----:B------:R-:W-:Y:S01]  /*4f70*/  UMOV UR6, 0x0 ;  /* 0x0000000000067882 */ /* 0x000fe20000000000 */
[----:B------:R-:W-:Y:S01]  /*4f80*/  ISETP.NE.AND P1, PT, R4, 0xe, PT ;  /* 0x0000000e0400780c */ /* 0x000fe20003f25270 */
[----:B------:R-:W-:Y:S01]  /*4f90*/  UMOV UR7, 0x10000000 ;  /* 0x1000000000077882 */ /* 0x000fe20000000000 */
[----:B------:R-:W-:Y:S01]  /*4fa0*/  UMOV UR9, UR17 ;  /* 0x0000001100097c82 */ /* 0x000fe20008000000 */
[----:B------:R-:W-:Y:S01]  /*4fb0*/  UIADD3 UR16, UR8, 0x200, URZ ;  /* 0x0000020008107890 */ /* 0x000fe2000fffe03f */
[----:B------:R-:W-:Y:S01]  /*4fc0*/  SEL R10, RZ, 0x1, P1 ;  /* 0x00000001ff0a7807 */ /* 0x000fe20000800000 */
[----:B------:R-:W-:Y:S01]  /*4fd0*/  UIADD3 UR8, UR8, 0x1c200, URZ ;  /* 0x0001c20008087890 */ /* 0x000fe2000fffe03f */
[----:B------:R-:W-:Y:S01]  /*4fe0*/  VIADD R12, R12, 0x40 ;  /* 0x000000400c0c7836 */ /* 0x000fe20000000000 */
[----:B------:R-:W-:Y:S01]  /*4ff0*/  UMOV UR10, UR19 ;  /* 0x00000013000a7c82 */ /* 0x000fe20008000000 */
[----:B------:R-:W-:Y:S01]  /*5000*/  UMOV UR12, UR20 ;  /* 0x00000014000c7c82 */ /* 0x000fe20008000000 */
[----:B------:R-:W-:-:S02]  /*5010*/  LOP3.LUT R3, R3, R10, RZ, 0x3c, !PT ;  /* 0x0000000a03037212 */ /* 0x000fc400078e3cff */
[----:B------:R-:W-:Y:S01]  /*5020*/  SEL R4, R4, RZ, P1 ;  /* 0x000000ff04047207 */ /* 0x000fe20000800000 */
[----:B------:R0:W-:Y:S02]  /*5030*/  UTMALDG.3D [UR16], [UR4], desc[UR6] ;  /* 0x00000610040075b4 */ /* 0x0001e40008011000 */
[----:B------:R0:W-:Y:S02]  /*5040*/  UTMALDG.3D [UR8], [UR24], desc[UR6] ;  /* 0x00000608180075b4 */ /* 0x0001e40008011000 */
[----:B0-----:R-:W-:Y:S05]  /*5050*/  @P3 BRA `(.L_x_107) ;  /* 0xfffffffc00503947 */ /* 0x001fea000383ffff */
.L_x_103:
[----:B------:R-:W-:Y:S05]  /*5060*/  BSYNC B1 ;  /* 0x0000000000017941 */ /* 0x000fea0003800000 */
.L_x_102:
[----:B------:R-:W2:Y:S01]  /*5070*/  LDL.64 R10, [R1] ;  /* 0x00000000010a7983 */ /* 0x000ea20000100a00 */
[----:B------:R-:W-:Y:S01]  /*5080*/  LOP3.LUT P4, RZ, R8, 0xff, RZ, 0xc0, !PT ;  /* 0x000000ff08ff7812 */ /* 0x000fe2000788c0ff */
[----:B------:R-:W-:Y:S01]  /*5090*/  VIADD R4, R7, UR40 ;  /* 0x0000002807047c36 */ /* 0x000fe20008000000 */
[----:B------:R-:W-:Y:S01]  /*50a0*/  ULDC.64 UR4, c[0x0][0x650] ;  /* 0x0001940000047ab9 */ /* 0x000fe20000000a00 */
[----:B------:R-:W-:Y:S01]  /*50b0*/  IMAD.U32 R5, RZ, RZ, UR40 ;  /* 0x00000028ff057e24 */ /* 0x000fe2000f8e00ff */
[----:B------:R-:W-:Y:S01]  /*50c0*/  UISETP.GE.U32.AND UP0, UPT, UR40, 0xe, UPT ;  /* 0x0000000e2800788c */ /* 0x000fe2000bf06070 */
[----:B------:R-:W-:Y:S01]  /*50d0*/  BSSY B1, `(.L_x_108) ;  /* 0x0000070000017945 */ /* 0x000fe20003800000 */
[----:B------:R-:W-:Y:S01]  /*50e0*/  SHF.R.U32.HI R2, RZ, 0x1, R4 ;  /* 0x00000001ff027819 */ /* 0x000fe20000011604 */
[----:B------:R-:W-:Y:S01]  /*50f0*/  IMAD.MOV.U32 R19, RZ, RZ, -0x1 ;  /* 0xffffffffff137424 */ /* 0x000fe200078e00ff */
[----:B------:R-:W-:Y:S01]  /*5100*/  ISETP.GT.U32.AND P1, PT, R4, 0xd, PT ;  /* 0x0000000d0400780c */ /* 0x000fe20003f24070 */
[----:B------:R-:W-:Y:S01]  /*5110*/  IMAD.MOV.U32 R22, RZ, RZ, -0x1 ;  /* 0xffffffffff167424 */ /* 0x000fe200078e00ff */
[----:B------:R-:W-:-:S02]  /*5120*/  PLOP3.LUT P3, PT, PT, PT, UP0, 0x80, 0x0 ;  /* 0x000000000000781c */ /* 0x000fc40003f6f008 */
[----:B------:R-:W-:Y:S01]  /*5130*/  ISETP.LT.U32.AND P1, PT, R5, 0xe, P1 ;  /* 0x0000000e0500780c */ /* 0x000fe20000f21070 */
[----:B------:R-:W0:Y:S01]  /*5140*/  @P4 S2R R8, SR_CgaCtaId ;  /* 0x0000000000084919 */ /* 0x000e220000008800 */
[----:B------:R-:W-:-:S04]  /*5150*/  @P4 MOV R3, 0x400 ;  /* 0x0000040000034802 */ /* 0x000fc80000000f00 */
[----:B0-----:R-:W-:Y:S01]  /*5160*/  @P4 LEA R8, R8, R3, 0x18 ;  /* 0x0000000308084211 */ /* 0x001fe200078ec0ff */
[----:B------:R-:W-:-:S03]  /*5170*/  IMAD.WIDE.U32 R2, R2, -0x6db6db6d, RZ ;  /* 0x9249249302027825 */ /* 0x000fc600078e00ff */
[----:B------:R0:W-:Y:S01]  /*5180*/  @P4 SYNCS.ARRIVE.TRANS64.A1T0 RZ, [R8+URZ+0x118], RZ ;  /* 0x000118ff08ff49a7 */ /* 0x0001e2000810003f */
[----:B------:R-:W-:Y:S01]  /*5190*/  IMAD.MOV.U32 R2, RZ, RZ, -0x1 ;  /* 0xffffffffff027424 */ /* 0x000fe200078e00ff */
[----:B------:R-:W-:Y:S02]  /*51a0*/  SHF.R.U32.HI R5, RZ, 0x2, R3 ;  /* 0x00000002ff057819 */ /* 0x000fe40000011603 */
[----:B------:R-:W-:-:S03]  /*51b0*/  SEL R3, RZ, 0x1, !P1 ;  /* 0x00000001ff037807 */ /* 0x000fc60004800000 */
[----:B------:R-:W-:Y:S01]  /*51c0*/  IMAD R7, R5, -0xe, R4 ;  /* 0xfffffff205077824 */ /* 0x000fe200078e0204 */
[----:B------:R-:W-:Y:S02]  /*51d0*/  LOP3.LUT R0, R0, R3, RZ, 0x3c, !PT ;  /* 0x0000000300007212 */ /* 0x000fe400078e3cff */
[----:B------:R-:W-:Y:S02]  /*51e0*/  PRMT R3, RZ, 0x7610, R3 ;  /* 0x00007610ff037816 */ /* 0x000fe40000000003 */
[----:B------:R-:W-:Y:S02]  /*51f0*/  @P3 LOP3.LUT R0, R0, 0x1, R5, 0x78, !PT ;  /* 0x0000000100003812 */ /* 0x000fe400078e7805 */
[----:B0-----:R-:W-:Y:S02]  /*5200*/  PRMT R8, RZ, 0x7610, R8 ;  /* 0x00007610ff087816 */ /* 0x001fe40000000008 */
[----:B--2---:R-:W-:-:S04]  /*5210*/  IADD3 R18, P4, R18, R10, RZ ;  /* 0x0000000a12127210 */ /* 0x004fc80007f9e0ff */
[----:B------:R-:W-:Y:S01]  /*5220*/  ISETP.GE.U32.AND P1, PT, R18, UR4, PT ;  /* 0x0000000412007c0c */ /* 0x000fe2000bf26070 */
[----:B------:R-:W-:-:S05]  /*5230*/  IMAD.X R17, R17, 0x1, R23, P4 ;  /* 0x0000000111117824 */ /* 0x000fca00020e0617 */
[----:B------:R-:W-:-:S13]  /*5240*/  ISETP.GE.U32.AND.EX P1, PT, R17, UR5, PT, P1 ;  /* 0x0000000511007c0c */ /* 0x000fda000bf26110 */
[----:B------:R-:W-:Y:S05]  /*5250*/  @P1 BRA `(.L_x_109) ;  /* 0x00000004005c1947 */ /* 0x000fea0003800000 */
[----:B------:R-:W0:Y:S01]  /*5260*/  S2R R11, SR_CTAID.X ;  /* 0x00000000000b7919 */ /* 0x000e220000002500 */
[----:B------:R-:W-:Y:S01]  /*5270*/  ULDC.64 UR4, c[0x0][0x628] ;  /* 0x00018a0000047ab9 */ /* 0x000fe20000000a00 */
[----:B------:R-:W1:Y:S01]  /*5280*/  LDC R12, c[0x0][0x144] ;  /* 0x00005100ff0c7b82 */ /* 0x000e620000000800 */
[----:B------:R-:W-:Y:S01]  /*5290*/  ISETP.NE.U32.AND P1, PT, RZ, UR4, PT ;  /* 0x00000004ff007c0c */ /* 0x000fe2000bf25070 */
[----:B------:R-:W2:Y:S01]  /*52a0*/  S2R R9, SR_CTAID.Y ;  /* 0x0000000000097919 */ /* 0x000ea20000002600 */
[----:B------:R-:W-:Y:S01]  /*52b0*/  ULDC UR6, c[0x0][0x150] ;  /* 0x0000540000067ab9 */ /* 0x000fe20000000800 */
[----:B------:R-:W-:Y:S01]  /*52c0*/  ULDC UR7, c[0x0][0x630] ;  /* 0x00018c0000077ab9 */ /* 0x000fe20000000800 */
[----:B------:R-:W-:Y:S01]  /*52d0*/  ISETP.NE.AND.EX P1, PT, RZ, UR5, PT, P1 ;  /* 0x00000005ff007c0c */ /* 0x000fe2000bf25310 */
[----:B------:R-:W-:Y:S01]  /*52e0*/  IMAD.MOV.U32 R2, RZ, RZ, R18 ;  /* 0x000000ffff027224 */ /* 0x000fe200078e0012 */
[----:B0-----:R-:W-:-:S05]  /*52f0*/  I2FP.F32.U32 R3, R11 ;  /* 0x0000000b00037245 */ /* 0x001fca0000201000 */
[----:B------:R-:W-:Y:S01]  /*5300*/  FMUL R14, R3, UR6 ;  /* 0x00000006030e7c20 */ /* 0x000fe20008400000 */
[----:B------:R-:W-:-:S05]  /*5310*/  IMAD.MOV.U32 R3, RZ, RZ, R17 ;  /* 0x000000ffff037224 */ /* 0x000fca00078e0011 */
[----:B--2---:R-:W-:Y:S05]  /*5320*/  @!P1 BRA `(.L_x_110) ;  /* 0x0000000000289947 */ /* 0x004fea0003800000 */
[----:B------:R-:W-:Y:S02]  /*5330*/  ULDC UR6, c[0x0][0x634] ;  /* 0x00018d0000067ab9 */ /* 0x000fe40000000800 */
[----:B------:R-:W-:-:S05]  /*5340*/  IADD3 R3, P1, R18, UR6, RZ ;  /* 0x0000000612037c10 */ /* 0x000fca000ff3e0ff */
[----:B------:R-:W-:-:S04]  /*5350*/  IMAD.X R13, RZ, RZ, R17, P1 ;  /* 0x000000ffff0d7224 */ /* 0x000fc800008e0611 */
[----:B------:R-:W-:-:S04]  /*5360*/  IMAD.WIDE.U32 R4, R13, UR4, RZ ;  /* 0x000000040d047c25 */ /* 0x000fc8000f8e00ff */
[----:B------:R-:W-:-:S04]  /*5370*/  IMAD.WIDE.U32 R4, P1, R3, UR5, R4 ;  /* 0x0000000503047c25 */ /* 0x000fc8000f820004 */
[----:B------:R-:W-:-:S04]  /*5380*/  IMAD.WIDE.U32 R2, R3, UR4, RZ ;  /* 0x0000000403027c25 */ /* 0x000fc8000f8e00ff */
[----:B------:R-:W-:Y:S01]  /*5390*/  IMAD.MOV.U32 R2, RZ, RZ, R5 ;  /* 0x000000ffff027224 */ /* 0x000fe200078e0005 */
[----:B------:R-:W-:Y:S01]  /*53a0*/  IADD3 RZ, P3, R3, R4, RZ ;  /* 0x0000000403ff7210 */ /* 0x000fe20007f7e0ff */
[----:B------:R-:W-:-:S04]  /*53b0*/  IMAD.X R3, RZ, RZ, RZ, P1 ;  /* 0x000000ffff037224 */ /* 0x000fc800008e06ff */
[----:B------:R-:W-:-:S08]  /*53c0*/  IMAD.WIDE.U32.X R2, R13, UR5, R2, P3 ;  /* 0x000000050d027c25 */ /* 0x000fd000098e0402 */
.L_x_110:
[--C-:B------:R-:W-:Y:S01]  /*53d0*/  SHF.R.U64 R10, R2, UR7, R3.reuse ;  /* 0x00000007020a7c19 */ /* 0x100fe20008001203 */
[----:B------:R-:W0:Y:S01]  /*53e0*/  F2I.U32.TRUNC.NTZ R14, R14 ;  /* 0x0000000e000e7305 */ /* 0x000e22000020f000 */
[----:B------:R-:W-:Y:S01]  /*53f0*/  SHF.R.U32.HI R2, RZ, UR7, R3 ;  /* 0x00000007ff027c19 */ /* 0x000fe20008011603 */
[----:B------:R-:W-:Y:S01]  /*5400*/  ULDC.64 UR4, c[0x0][0x620] ;  /* 0x0001880000047ab9 */ /* 0x000fe20000000a00 */
[----:B------:R-:W-:Y:S01]  /*5410*/  IADD3 R5, P1, RZ, -R10, RZ ;  /* 0x8000000aff057210 */ /* 0x000fe20007f3e0ff */
[----:B------:R-:W-:Y:S01]  /*5420*/  IMAD.MOV.U32 R3, RZ, RZ, R17 ;  /* 0x000000ffff037224 */ /* 0x000fe200078e0011 */
[----:B------:R-:W-:-:S03]  /*5430*/  ULDC.64 UR6, c[0x0][0x640] ;  /* 0x0001900000067ab9 */ /* 0x000fc60000000a00 */
[----:B------:R-:W-:Y:S01]  /*5440*/  IMAD.X R2, RZ, RZ, ~R2, P1 ;  /* 0x000000ffff027224 */ /* 0x000fe200008e0e02 */
[----:B------:R-:W-:-:S03]  /*5450*/  ISETP.NE.U32.AND P1, PT, RZ, UR6, PT ;  /* 0x00000006ff007c0c */ /* 0x000fc6000bf25070 */
[----:B------:R-:W-:Y:S01]  /*5460*/  IMAD R4, R2, UR4, RZ ;  /* 0x0000000402047c24 */ /* 0x000fe2000f8e02ff */
[----:B------:R-:W-:Y:S01]  /*5470*/  ISETP.NE.AND.EX P1, PT, RZ, UR7, PT, P1 ;  /* 0x00000007ff007c0c */ /* 0x000fe2000bf25310 */
[----:B------:R-:W-:-:S04]  /*5480*/  IMAD.MOV.U32 R2, RZ, RZ, R18 ;  /* 0x000000ffff027224 */ /* 0x000fc800078e0012 */
[----:B------:R-:W-:Y:S01]  /*5490*/  IMAD.WIDE.U32 R2, R5, UR4, R2 ;  /* 0x0000000405027c25 */ /* 0x000fe2000f8e0002 */
[----:B------:R-:W-:-:S03]  /*54a0*/  ULDC UR4, c[0x0][0x618] ;  /* 0x0001860000047ab9 */ /* 0x000fc60000000800 */
[----:B------:R-:W-:Y:S01]  /*54b0*/  IMAD R5, R5, UR5, R4 ;  /* 0x0000000505057c24 */ /* 0x000fe2000f8e0204 */
[----:B------:R-:W-:Y:S01]  /*54c0*/  ULDC UR5, c[0x0][0x154] ;  /* 0x0000550000057ab9 */ /* 0x000fe20000000800 */
[----:B0-----:R-:W-:Y:S02]  /*54d0*/  IMAD.MOV R4, RZ, RZ, -R14 ;  /* 0x000000ffff047224 */ /* 0x001fe400078e0a0e */
[----:B------:R-:W0:Y:S01]  /*54e0*/  LDC R14, c[0x0][0x148] ;  /* 0x00005200ff0e7b82 */ /* 0x000e220000000800 */
[----:B------:R-:W-:Y:S02]  /*54f0*/  IMAD.IADD R3, R3, 0x1, R5 ;  /* 0x0000000103037824 */ /* 0x000fe400078e0205 */
[----:B-1----:R-:W-:Y:S01]  /*5500*/  IMAD R11, R12, R4, R11 ;  /* 0x000000040c0b7224 */ /* 0x002fe200078e020b */
[----:B------:R-:W-:Y:S02]  /*5510*/  I2FP.F32.U32 R4, R9 ;  /* 0x0000000900047245 */ /* 0x000fe40000201000 */
[----:B------:R-:W-:-:S02]  /*5520*/  SHF.R.U64 R12, R2, UR4, R3 ;  /* 0x00000004020c7c19 */ /* 0x000fc40008001203 */
[----:B------:R-:W-:Y:S01]  /*5530*/  SHF.R.U32.HI R3, RZ, UR4, R3 ;  /* 0x00000004ff037c19 */ /* 0x000fe20008011603 */
[----:B------:R-:W-:Y:S01]  /*5540*/  FMUL R4, R4, UR5 ;  /* 0x0000000504047c20 */ /* 0x000fe20008400000 */
[----:B------:R-:W-:Y:S02]  /*5550*/  ULDC UR4, c[0x0][0x608] ;  /* 0x0001820000047ab9 */ /* 0x000fe40000000800 */
[--C-:B------:R-:W-:Y:S01]  /*5560*/  SHF.R.U64 R15, R12, UR4, R3.reuse ;  /* 0x000000040c0f7c19 */ /* 0x100fe20008001203 */
[----:B------:R1:W2:Y:S01]  /*5570*/  F2I.U32.TRUNC.NTZ R20, R4 ;  /* 0x0000000400147305 */ /* 0x0002a2000020f000 */
[----:B------:R-:W-:Y:S01]  /*5580*/  SHF.R.U32.HI R2, RZ, UR4, R3 ;  /* 0x00000004ff027c19 */ /* 0x000fe20008011603 */
[----:B------:R-:W-:-:S03]  /*5590*/  ULDC UR4, c[0x0][0x658] ;  /* 0x0001960000047ab9 */ /* 0x000fc60000000800 */
[--C-:B------:R-:W-:Y:S02]  /*55a0*/  SHF.R.U64 R13, R15, UR4, R2.reuse ;  /* 0x000000040f0d7c19 */ /* 0x100fe40008001202 */
[----:B------:R-:W-:-:S03]  /*55b0*/  SHF.R.U32.HI R19, RZ, UR4, R2 ;  /* 0x00000004ff137c19 */ /* 0x000fc60008011602 */
[----:B------:R-:W-:Y:S02]  /*55c0*/  IMAD.MOV.U32 R2, RZ, RZ, R13 ;  /* 0x000000ffff027224 */ /* 0x000fe400078e000d */
[----:B------:R-:W-:Y:S01]  /*55d0*/  IMAD.MOV.U32 R3, RZ, RZ, R19 ;  /* 0x000000ffff037224 */ /* 0x000fe200078e0013 */
[----:B-1----:R-:W-:Y:S06]  /*55e0*/  @!P1 BRA `(.L_x_111) ;  /* 0x0000000000289947 */ /* 0x002fec0003800000 */
        /* <DEDUP_REMOVED lines=10> */
.L_x_111:
[----:B------:R-:W1:Y:S01]  /*5690*/  LDC R4, c[0x0][0x65c] ;  /* 0x00019700ff047b82 */ /* 0x000e620000000800 */
[----:B------:R-:W-:Y:S01]  /*56a0*/  ULDC UR4, c[0x0][0x648] ;  /* 0x0001920000047ab9 */ /* 0x000fe20000000800 */
[----:B------:R-:W-:Y:S01]  /*56b0*/  LOP3.LUT R15, R15, UR14, RZ, 0xc0, !PT ;  /* 0x0000000e0f0f7c12 */ /* 0x000fe2000f8ec0ff */
[----:B--2---:R-:W-:Y:S01]  /*56c0*/  IMAD.MOV R20, RZ, RZ, -R20 ;  /* 0x000000ffff147224 */ /* 0x004fe200078e0a14 */
[----:B------:R-:W-:Y:S01]  /*56d0*/  SHF.R.U64 R2, R2, UR4, R3 ;  /* 0x0000000402027c19 */ /* 0x000fe20008001203 */
[----:B------:R-:W-:Y:S01]  /*56e0*/  ULDC UR4, c[0x0][0x638] ;  /* 0x00018e0000047ab9 */ /* 0x000fe20000000800 */
[----:B------:R-:W-:Y:S01]  /*56f0*/  LOP3.LUT R12, R12, UR13, RZ, 0xc0, !PT ;  /* 0x0000000d0c0c7c12 */ /* 0x000fe2000f8ec0ff */
[----:B------:R-:W-:Y:S01]  /*5700*/  ULDC UR5, c[0x0][0x610] ;  /* 0x0001840000057ab9 */ /* 0x000fe20000000800 */
[----:B------:R-:W-:Y:S01]  /*5710*/  IMAD.MOV.U32 R3, RZ, RZ, 0x1 ;  /* 0x00000001ff037424 */ /* 0x000fe200078e00ff */
[----:B-1----:R-:W-:Y:S01]  /*5720*/  ISETP.NE.AND P1, PT, R4, 0x1, PT ;  /* 0x000000010400780c */ /* 0x002fe20003f25270 */
[----:B------:R-:W-:-:S02]  /*5730*/  IMAD.MOV R4, RZ, RZ, -R2 ;  /* 0x000000ffff047224 */ /* 0x000fc400078e0a02 */
[----:B------:R-:W-:Y:S02]  /*5740*/  IMAD R2, R2, UR15, R15 ;  /* 0x0000000f02027c24 */ /* 0x000fe4000f8e020f */
[----:B------:R-:W-:Y:S01]  /*5750*/  IMAD R13, R4, UR4, R13 ;  /* 0x00000004040d7c24 */ /* 0x000fe2000f8e020d */
[----:B------:R-:W-:-:S07]  /*5760*/  ULDC UR4, c[0x0][0x600] ;  /* 0x0001800000047ab9 */ /* 0x000fce0000000800 */
[----:B0-----:R-:W-:-:S04]  /*5770*/  @P1 IMAD R11, R14, R20, R9 ;  /* 0x000000140e0b1224 */ /* 0x001fc800078e0209 */
[----:B------:R-:W-:Y:S02]  /*5780*/  IMAD R11, R2, UR5, R11 ;  /* 0x00000005020b7c24 */ /* 0x000fe4000f8e020b */
[----:B------:R-:W-:-:S05]  /*5790*/  IMAD R2, R13, UR4, R12 ;  /* 0x000000040d027c24 */ /* 0x000fca000f8e020c */
[----:B------:R-:W-:Y:S02]  /*57a0*/  SEL R22, R2, R11, !P1 ;  /* 0x0000000b02167207 */ /* 0x000fe40004800000 */
[----:B------:R-:W-:Y:S01]  /*57b0*/  SEL R19, R11, R2, !P1 ;  /* 0x000000020b137207 */ /* 0x000fe20004800000 */
[----:B------:R-:W-:-:S07]  /*57c0*/  IMAD.MOV.U32 R2, RZ, RZ, R10 ;  /* 0x000000ffff027224 */ /* 0x000fce00078e000a */
.L_x_109:
[----:B------:R-:W-:Y:S05]  /*57d0*/  BSYNC B1 ;  /* 0x0000000000017941 */ /* 0x000fea0003800000 */
.L_x_108:
[----:B------:R-:W-:-:S13]  /*57e0*/  LOP3.LUT P1, RZ, R3, 0xff, RZ, 0xc0, !PT ;  /* 0x000000ff03ff7812 */ /* 0x000fda000782c0ff */
[----:B------:R-:W-:Y:S05]  /*57f0*/  @P1 BRA `(.L_x_112) ;  /* 0xfffffff400341947 */ /* 0x000fea000383ffff */
[----:B------:R-:W-:Y:S05]  /*5800*/  BSYNC B0 ;  /* 0x0000000000007941 */ /* 0x000fea0003800000 */
.L_x_100:
[----:B------:R-:W-:-:S03]  /*5810*/  UMOV UR4, 0xffffffff ;  /* 0xffffffff00047882 */ /* 0x000fc60000000000 */
[----:B------:R-:W-:Y:S05]  /*5820*/  BRA.DIV UR4, `(.L_x_113) ;  /* 0x0000000a04a87947 */ /* 0x000fea000b800000 */
[----:B------:R-:W-:-:S13]  /*5830*/  ELECT P6, URZ, PT ;  /* 0x00000000003f782f */ /* 0x000fda00038c0000 */
.L_x_139:
[----:B------:R-:W-:Y:S04]  /*5840*/  BSSY B0, `(.L_x_114) ;  /* 0x0000085000007945 */ /* 0x000fe80003800000 */
[----:B------:R-:W-:Y:S05]  /*5850*/  @!P6 BRA `(.L_x_115) ;  /* 0x00000008000ce947 */ /* 0x000fea0003800000 */
[----:B------:R-:W-:-:S04]  /*5860*/  LOP3.LUT R16, R16, 0x2, RZ, 0xfc, !PT ;  /* 0x0000000210107812 */ /* 0x000fc800078efcff */
[----:B------:R-:W-:-:S13]  /*5870*/  ISETP.NE.AND P0, PT, R16, 0x3, PT ;  /* 0x000000031000780c */ /* 0x000fda0003f05270 */
[----:B------:R-:W-:Y:S05]  /*5880*/  @!P0 BRA `(.L_x_116) ;  /* 0x0000000000048947 */ /* 0x000fea0003800000 */
[----:B------:R-:W-:Y:S01]  /*5890*/  BPT.TRAP 0x1 ;  /* 0x000000040000795c */ /* 0x000fe20000300000 */
.L_x_116:
[----:B------:R-:W0:Y:S01]  /*58a0*/  S2R R3, SR_CgaCtaId ;  /* 0x0000000000037919 */ /* 0x000e220000008800 */
[----:B------:R-:W-:Y:S02]  /*58b0*/  MOV R2, 0x400 ;  /* 0x0000040000027802 */ /* 0x000fe40000000f00 */
[----:B------:R-:W-:Y:S02]  /*58c0*/  SHF.L.U32 R4, R0, 0x1f, RZ ;  /* 0x0000001f00047819 */ /* 0x000fe400000006ff */
[----:B0-----:R-:W-:-:S05]  /*58d0*/  LEA R2, R3, R2, 0x18 ;  /* 0x0000000203027211 */ /* 0x001fca00078ec0ff */
[----:B------:R-:W-:-:S04]  /*58e0*/  VIADD R2, R2, 0x70 ;  /* 0x0000007002027836 */ /* 0x000fc80000000000 */
[C---:B------:R-:W-:Y:S02]  /*58f0*/  IMAD R9, R7.reuse, 0x8, R2 ;  /* 0x0000000807097824 */ /* 0x040fe400078e0202 */
[----:B------:R-:W-:Y:S02]  /*5900*/  VIADD R7, R7, 0x1 ;  /* 0x0000000107077836 */ /* 0x000fe40000000000 */
[----:B------:R-:W0:Y:S03]  /*5910*/  SYNCS.PHASECHK.TRANS64.TRYWAIT P0, [R9+URZ], R4 ;  /* 0x00000004090075a7 */ /* 0x000e26000800017f */
[----:B------:R-:W-:-:S04]  /*5920*/  ISETP.NE.AND P1, PT, R7, 0xe, PT ;  /* 0x0000000e0700780c */ /* 0x000fc80003f25270 */
[----:B------:R-:W-:Y:S02]  /*5930*/  SEL R3, RZ, 0x1, P1 ;  /* 0x00000001ff037807 */ /* 0x000fe40000800000 */
[----:B------:R-:W-:Y:S02]  /*5940*/  SEL R7, R7, RZ, P1 ;  /* 0x000000ff07077207 */ /* 0x000fe40000800000 */
[----:B------:R-:W-:-:S03]  /*5950*/  LOP3.LUT R6, R0, R3, RZ, 0x3c, !PT ;  /* 0x0000000300067212 */ /* 0x000fc600078e3cff */
[----:B------:R-:W-:Y:S01]  /*5960*/  IMAD R8, R7, 0x8, R2 ;  /* 0x0000000807087824 */ /* 0x000fe200078e0202 */
[----:B------:R-:W-:Y:S01]  /*5970*/  SHF.L.U32 R5, R6, 0x1f, RZ ;  /* 0x0000001f06057819 */ /* 0x000fe200000006ff */
[----:B0-----:R-:W-:Y:S06]  /*5980*/  @!P0 BRA `(.L_x_117) ;  /* 0x0000000800708947 */ /* 0x001fec0003800000 */
.L_x_140:
[----:B------:R-:W1:Y:S01]  /*5990*/  SYNCS.PHASECHK.TRANS64.TRYWAIT P0, [R8+URZ], R5 ;  /* 0x00000005080075a7 */ /* 0x000e62000800017f */
[----:B------:R-:W-:-:S05]  /*59a0*/  VIADD R0, R7, 0x1 ;  /* 0x0000000107007836 */ /* 0x000fca0000000000 */
[----:B------:R-:W-:-:S04]  /*59b0*/  ISETP.NE.AND P1, PT, R0, 0xe, PT ;  /* 0x0000000e0000780c */ /* 0x000fc80003f25270 */
[----:B------:R-:W-:Y:S02]  /*59c0*/  SEL R3, RZ, 0x1, P1 ;  /* 0x00000001ff037807 */ /* 0x000fe40000800000 */
[----:B------:R-:W-:Y:S02]  /*59d0*/  SEL R7, R0, RZ, P1 ;  /* 0x000000ff00077207 */ /* 0x000fe40000800000 */
[----:B------:R-:W-:-:S03]  /*59e0*/  LOP3.LUT R6, R6, R3, RZ, 0x3c, !PT ;  /* 0x0000000306067212 */ /* 0x000fc600078e3cff */
[----:B0-----:R-:W-:Y:S01]  /*59f0*/  IMAD R9, R7, 0x8, R2 ;  /* 0x0000000807097824 */ /* 0x001fe200078e0202 */
[----:B------:R-:W-:Y:S01]  /*5a00*/  SHF.L.U32 R4, R6, 0x1f, RZ ;  /* 0x0000001f06047819 */ /* 0x000fe200000006ff */
[----:B-1----:R-:W-:Y:S06]  /*5a10*/  @!P0 BRA `(.L_x_118) ;  /* 0x0000000800608947 */ /* 0x002fec0003800000 */
.L_x_141:
        /* <DEDUP_REMOVED lines=9> */
.L_x_142:
        /* <DEDUP_REMOVED lines=9> */
.L_x_143:
        /* <DEDUP_REMOVED lines=9> */
.L_x_144:
        /* <DEDUP_REMOVED lines=9> */
.L_x_145:
        /* <DEDUP_REMOVED lines=9> */
.L_x_146:
        /* <DEDUP_REMOVED lines=9> */
.L_x_147:
        /* <DEDUP_REMOVED lines=9> */
.L_x_148:
        /* <DEDUP_REMOVED lines=9> */
.L_x_149:
        /* <DEDUP_REMOVED lines=9> */
.L_x_150:
[----:B------:R-:W1:Y:S01]  /*5f30*/  SYNCS.PHASECHK.TRANS64.TRYWAIT P0, [R8+URZ], R5 ;  /* 0x00000005080075a7 */ /* 0x000e62000800017f */
[----:B------:R-:W-:-:S05]  /*5f40*/  VIADD R0, R7, 0x1 ;  /* 0x0000000107007836 */ /* 0x000fca0000000000 */
[----:B------:R-:W-:-:S04]  /*5f50*/  ISETP.NE.AND P1, PT, R0, 0xe, PT ;  /* 0x0000000e0000780c */ /* 0x000fc80003f25270 */
[----:B------:R-:W-:Y:S02]  /*5f60*/  SEL R3, RZ, 0x1, P1 ;  /* 0x00000001ff037807 */ /* 0x000fe40000800000 */
[----:B------:R-:W-:Y:S02]  /*5f70*/  SEL R7, R0, RZ, P1 ;  /* 0x000000ff00077207 */ /* 0x000fe40000800000 */
[----:B0-----:R-:W-:-:S03]  /*5f80*/  LOP3.LUT R9, R6, R3, RZ, 0x3c, !PT ;  /* 0x0000000306097212 */ /* 0x001fc600078e3cff */
[----:B------:R-:W-:Y:S01]  /*5f90*/  IMAD R11, R7, 0x8, R2 ;  /* 0x00000008070b7824 */ /* 0x000fe200078e0202 */
[----:B------:R-:W-:Y:S01]  /*5fa0*/  SHF.L.U32 R6, R9, 0x1f, RZ ;  /* 0x0000001f09067819 */ /* 0x000fe200000006ff */
[----:B-1----:R-:W-:Y:S06]  /*5fb0*/  @!P0 BRA `(.L_x_128) ;  /* 0x0000000400c08947 */ /* 0x002fec0003800000 */
.L_x_151:
[----:B------:R-:W1:Y:S01]  /*5fc0*/  SYNCS.PHASECHK.TRANS64.TRYWAIT P0, [R11+URZ], R6 ;  /* 0x000000060b0075a7 */ /* 0x000e62000800017f */
[----:B------:R-:W-:-:S05]  /*5fd0*/  VIADD R0, R7, 0x1 ;  /* 0x0000000107007836 */ /* 0x000fca0000000000 */
[----:B------:R-:W-:-:S04]  /*5fe0*/  ISETP.NE.AND P1, PT, R0, 0xe, PT ;  /* 0x0000000e0000780c */ /* 0x000fc80003f25270 */
[----:B------:R-:W-:Y:S02]  /*5ff0*/  SEL R4, RZ, 0x1, P1 ;  /* 0x00000001ff047807 */ /* 0x000fe40000800000 */
[----:B------:R-:W-:Y:S02]  /*6000*/  SEL R3, R0, RZ, P1 ;  /* 0x000000ff00037207 */ /* 0x000fe40000800000 */
[----:B------:R-:W-:Y:S01]  /*6010*/  LOP3.LUT R0, R9, R4, RZ, 0x3c, !PT ;  /* 0x0000000409007212 */ /* 0x000fe200078e3cff */
[----:B-1----:R-:W-:Y:S06]  /*6020*/  @!P0 BRA `(.L_x_129) ;  /* 0x0000000400b88947 */ /* 0x002fec0003800000 */
.L_x_152:
[----:B------:R-:W-:Y:S01]  /*6030*/  IMAD R3, R3, 0x8, R2 ;  /* 0x0000000803037824 */ /* 0x000fe200078e0202 */
[----:B------:R-:W-:-:S07]  /*6040*/  SHF.L.U32 R0, R0, 0x1f, RZ ;  /* 0x0000001f00007819 */ /* 0x000fce00000006ff */
.L_x_130:
[----:B--2---:R2:W3:Y:S02]  /*6050*/  SYNCS.PHASECHK.TRANS64.TRYWAIT P0, [R3+URZ], R0 ;  /* 0x00000000030075a7 */ /* 0x0044e4000800017f */
[----:B---3--:R-:W-:Y:S05]  /*6060*/  @!P0 NANOSLEEP.SYNCS 0x989680 ;  /* 0x009896800000895d */ /* 0x008fea0003900000 */
[----:B------:R-:W3:Y:S02]  /*6070*/  @!P0 SYNCS.PHASECHK.TRANS64 P0, [R3+URZ], R0 ;  /* 0x00000000030085a7 */ /* 0x000ee4000800007f */
[----:B---3--:R-:W-:Y:S05]  /*6080*/  @!P0 BRA `(.L_x_130) ;  /* 0xfffffffc00f08947 */ /* 0x008fea000383ffff */
.L_x_115:
[----:B------:R-:W-:Y:S05]  /*6090*/  BSYNC B0 ;  /* 0x0000000000007941 */ /* 0x000fea0003800000 */
.L_x_114:
[----:B------:R-:W-:Y:S05]  /*60a0*/  EXIT ;  /* 0x000000000000794d */ /* 0x000fea0003800000 */
.L_x_16:
[----:B-1----:R1:W2:Y:S02]  /*60b0*/  SYNCS.PHASECHK.TRANS64.TRYWAIT P0, [R63+URZ], R0 ;  /* 0x000000003f0075a7 */ /* 0x0022a4000800017f */
[----:B--2---:R-:W-:Y:S05]  /*60c0*/  @!P0 NANOSLEEP.SYNCS 0x989680 ;  /* 0x009896800000895d */ /* 0x004fea0003900000 */
[----:B------:R-:W2:Y:S02]  /*60d0*/  @!P0 SYNCS.PHASECHK.TRANS64 P0, [R63+URZ], R0 ;  /* 0x000000003f0085a7 */ /* 0x000ea4000800007f */
[----:B--2---:R-:W-:Y:S05]  /*60e0*/  @!P0 BRA `(.L_x_16) ;  /* 0xfffffffc00f08947 */ /* 0x004fea000383ffff */
[----:B------:R-:W-:Y:S05]  /*60f0*/  BRA `(.L_x_131) ;  /* 0xffffffb4005c7947 */ /* 0x000fea000383ffff */
.L_x_21:
[----:B--2---:R2:W3:Y:S02]  /*6100*/  SYNCS.PHASECHK.TRANS64.TRYWAIT P1, [R3+URZ], R0 ;  /* 0x00000000030075a7 */ /* 0x0044e4000802017f */
[----:B---3--:R-:W-:Y:S05]  /*6110*/  @!P1 NANOSLEEP.SYNCS 0x989680 ;  /* 0x009896800000995d */ /* 0x008fea0003900000 */
[----:B------:R-:W3:Y:S02]  /*6120*/  @!P1 SYNCS.PHASECHK.TRANS64 P1, [R3+URZ], R0 ;  /* 0x00000000030095a7 */ /* 0x000ee4000802007f */
[----:B---3--:R-:W-:Y:S05]  /*6130*/  @!P1 BRA `(.L_x_21) ;  /* 0xfffffffc00f09947 */ /* 0x008fea000383ffff */
[----:B------:R-:W-:Y:S05]  /*6140*/  BRA `(.L_x_20) ;  /* 0xffffffb400c07947 */ /* 0x000fea000383ffff */
.L_x_26:
[----:B--2---:R-:W-:-:S04]  /*6150*/  IMAD.U32 R4, RZ, RZ, UR4 ;  /* 0x00000004ff047e24 */ /* 0x004fc8000f8e00ff */
[----:B------:R2:W3:Y:S03]  /*6160*/  SYNCS.PHASECHK.TRANS64.TRYWAIT P1, [R4+URZ], R3 ;  /* 0x00000003040075a7 */ /* 0x0004e6000802017f */
[----:B---3--:R-:W-:Y:S05]  /*6170*/  @!P1 NANOSLEEP.SYNCS 0x989680 ;  /* 0x009896800000995d */ /* 0x008fea0003900000 */
[----:B------:R-:W3:Y:S02]  /*6180*/  @!P1 SYNCS.PHASECHK.TRANS64 P1, [R4+URZ], R3 ;  /* 0x00000003040095a7 */ /* 0x000ee4000802007f */
[----:B---3--:R-:W-:Y:S05]  /*6190*/  @!P1 BRA `(.L_x_26) ;  /* 0xfffffffc00ec9947 */ /* 0x008fea000383ffff */
[----:B------:R-:W-:Y:S05]  /*61a0*/  BRA `(.L_x_25) ;  /* 0xffffffb800787947 */ /* 0x000fea000383ffff */
.L_x_32:
[----:B---3--:R3:W4:Y:S02]  /*61b0*/  SYNCS.PHASECHK.TRANS64.TRYWAIT P0, [R63+URZ+0x10], R0 ;  /* 0x000010003f0075a7 */ /* 0x008724000800017f */
[----:B----4-:R-:W-:Y:S05]  /*61c0*/  @!P0 NANOSLEEP.SYNCS 0x989680 ;  /* 0x009896800000895d */ /* 0x010fea0003900000 */
[----:B------:R-:W4:Y:S02]  /*61d0*/  @!P0 SYNCS.PHASECHK.TRANS64 P0, [R63+URZ+0x10], R0 ;  /* 0x000010003f0085a7 */ /* 0x000f24000800007f */
[----:B----4-:R-:W-:Y:S05]  /*61e0*/  @!P0 BRA `(.L_x_32) ;  /* 0xfffffffc00f08947 */ /* 0x010fea000383ffff */
[----:B------:R-:W-:Y:S05]  /*61f0*/  BRA `(.L_x_132) ;  /* 0xffffffbc00b87947 */ /* 0x000fea000383ffff */
.L_x_101:
[----:B------:R-:W-:Y:S01]  /*6200*/  BSSY B1, `(.L_x_133) ;  /* 0x0000006000017945 */ /* 0x000fe20003800000 */
[----:B------:R-:W-:-:S07]  /*6210*/  IMAD.MOV.U32 R15, RZ, RZ, -0x1 ;  /* 0xffffffffff0f7424 */ /* 0x000fce00078e00ff */
[----:B-----5:R-:W-:Y:S05]  /*6220*/  WARPSYNC.COLLECTIVE R15, `(.L_x_134) ;  /* 0x000000000f0c7348 */ /* 0x020fea0003c00000 */
[----:B------:R-:W-:Y:S02]  /*6230*/  ELECT P6, UR62, PT ;  /* 0x00000000003e782f */ /* 0x000fe400038c0000 */
[----:B------:R-:W-:Y:S01]  /*6240*/  MOV R14, UR62 ;  /* 0x0000003e000e7c02 */ /* 0x000fe20008000f00 */
[----:B-----5:R-:W-:Y:S10]  /*6250*/  ENDCOLLECTIVE ;  /* 0x000000000000791b */ /* 0x020ff40003800000 */
.L_x_134:
[----:B------:R-:W-:Y:S05]  /*6260*/  BSYNC B1 ;  /* 0x0000000000017941 */ /* 0x000fea0003800000 */
.L_x_133:
[----:B------:R-:W-:Y:S05]  /*6270*/  BRA `(.L_x_135) ;  /* 0xffffffe800a07947 */ /* 0x000fea000383ffff */
.L_x_104:
[----:B0-----:R0:W1:Y:S02]  /*6280*/  SYNCS.PHASECHK.TRANS64.TRYWAIT P1, [R10+URZ+0x70], R5 ;  /* 0x000070050a0075a7 */ /* 0x001064000802017f */
[----:B-1----:R-:W-:Y:S05]  /*6290*/  @!P1 NANOSLEEP.SYNCS 0x989680 ;  /* 0x009896800000995d */ /* 0x002fea0003900000 */
[----:B------:R-:W1:Y:S02]  /*62a0*/  @!P1 SYNCS.PHASECHK.TRANS64 P1, [R10+URZ+0x70], R5 ;  /* 0x000070050a0095a7 */ /* 0x000e64000802007f */
[----:B-1----:R-:W-:Y:S05]  /*62b0*/  @!P1 BRA `(.L_x_104) ;  /* 0xfffffffc00f09947 */ /* 0x002fea000383ffff */
[----:B------:R-:W-:Y:S05]  /*62c0*/  BRA `(.L_x_136) ;  /* 0xffffffe800d47947 */ /* 0x000fea000383ffff */
.L_x_113:
[----:B------:R-:W-:Y:S01]  /*62d0*/  BSSY B0, `(.L_x_137) ;  /* 0x0000006000007945 */ /* 0x000fe20003800000 */
[----:B------:R-:W-:-:S07]  /*62e0*/  IMAD.MOV.U32 R15, RZ, RZ, -0x1 ;  /* 0xffffffffff0f7424 */ /* 0x000fce00078e00ff */
[----:B-----5:R-:W-:Y:S05]  /*62f0*/  WARPSYNC.COLLECTIVE R15, `(.L_x_138) ;  /* 0x000000000f0c7348 */ /* 0x020fea0003c00000 */
[----:B------:R-:W-:Y:S02]  /*6300*/  ELECT P6, UR62, PT ;  /* 0x00000000003e782f */ /* 0x000fe400038c0000 */
[----:B------:R-:W-:Y:S01]  /*6310*/  MOV R14, UR62 ;  /* 0x0000003e000e7c02 */ /* 0x000fe20008000f00 */
[----:B-----5:R-:W-:Y:S10]  /*6320*/  ENDCOLLECTIVE ;  /* 0x000000000000791b */ /* 0x020ff40003800000 */
.L_x_138:
[----:B------:R-:W-:Y:S05]  /*6330*/  BSYNC B0 ;  /* 0x0000000000007941 */ /* 0x000fea0003800000 */
.L_x_137:
[----:B------:R-:W-:Y:S05]  /*6340*/  BRA `(.L_x_139) ;  /* 0xfffffff4003c7947 */ /* 0x000fea000383ffff */
.L_x_117:
[----:B0-----:R0:W1:Y:S02]  /*6350*/  SYNCS.PHASECHK.TRANS64.TRYWAIT P0, [R9+URZ], R4 ;  /* 0x00000004090075a7 */ /* 0x001064000800017f */
[----:B-1----:R-:W-:Y:S05]  /*6360*/  @!P0 NANOSLEEP.SYNCS 0x989680 ;  /* 0x009896800000895d */ /* 0x002fea0003900000 */
[----:B------:R-:W1:Y:S02]  /*6370*/  @!P0 SYNCS.PHASECHK.TRANS64 P0, [R9+URZ], R4 ;  /* 0x00000004090085a7 */ /* 0x000e64000800007f */
[----:B-1----:R-:W-:Y:S05]  /*6380*/  @!P0 BRA `(.L_x_117) ;  /* 0xfffffffc00f08947 */ /* 0x002fea000383ffff */
[----:B------:R-:W-:Y:S05]  /*6390*/  BRA `(.L_x_140) ;  /* 0xfffffff4007c7947 */ /* 0x000fea000383ffff */
.L_x_118:
[----:B0-----:R0:W1:Y:S02]  /*63a0*/  SYNCS.PHASECHK.TRANS64.TRYWAIT P0, [R8+URZ], R5 ;  /* 0x00000005080075a7 */ /* 0x001064000800017f */
[----:B-1----:R-:W-:Y:S05]  /*63b0*/  @!P0 NANOSLEEP.SYNCS 0x989680 ;  /* 0x009896800000895d */ /* 0x002fea0003900000 */
[----:B------:R-:W1:Y:S02]  /*63c0*/  @!P0 SYNCS.PHASECHK.TRANS64 P0, [R8+URZ], R5 ;  /* 0x00000005080085a7 */ /* 0x000e64000800007f */
[----:B-1----:R-:W-:Y:S05]  /*63d0*/  @!P0 BRA `(.L_x_118) ;  /* 0xfffffffc00f08947 */ /* 0x002fea000383ffff */
[----:B------:R-:W-:Y:S05]  /*63e0*/  BRA `(.L_x_141) ;  /* 0xfffffff4008c7947 */ /* 0x000fea000383ffff */
.L_x_119:
[----:B0-----:R0:W1:Y:S02]  /*63f0*/  SYNCS.PHASECHK.TRANS64.TRYWAIT P0, [R9+URZ], R4 ;  /* 0x00000004090075a7 */ /* 0x001064000800017f */
[----:B-1----:R-:W-:Y:S05]  /*6400*/  @!P0 NANOSLEEP.SYNCS 0x989680 ;  /* 0x009896800000895d */ /* 0x002fea0003900000 */
[----:B------:R-:W1:Y:S02]  /*6410*/  @!P0 SYNCS.PHASECHK.TRANS64 P0, [R9+URZ], R4 ;  /* 0x00000004090085a7 */ /* 0x000e64000800007f */
[----:B-1----:R-:W-:Y:S05]  /*6420*/  @!P0 BRA `(.L_x_119) ;  /* 0xfffffffc00f08947 */ /* 0x002fea000383ffff */
[----:B------:R-:W-:Y:S05]  /*6430*/  BRA `(.L_x_142) ;  /* 0xfffffff4009c7947 */ /* 0x000fea000383ffff */
.L_x_120:
[----:B0-----:R0:W1:Y:S02]  /*6440*/  SYNCS.PHASECHK.TRANS64.TRYWAIT P0, [R8+URZ], R5 ;  /* 0x00000005080075a7 */ /* 0x001064000800017f */
[----:B-1----:R-:W-:Y:S05]  /*6450*/  @!P0 NANOSLEEP.SYNCS 0x989680 ;  /* 0x009896800000895d */ /* 0x002fea0003900000 */
[----:B------:R-:W1:Y:S02]  /*6460*/  @!P0 SYNCS.PHASECHK.TRANS64 P0, [R8+URZ], R5 ;  /* 0x00000005080085a7 */ /* 0x000e64000800007f */
[----:B-1----:R-:W-:Y:S05]  /*6470*/  @!P0 BRA `(.L_x_120) ;  /* 0xfffffffc00f08947 */ /* 0x002fea000383ffff */
[----:B------:R-:W-:Y:S05]  /*6480*/  BRA `(.L_x_143) ;  /* 0xfffffff400ac7947 */ /* 0x000fea000383ffff */
.L_x_121:
[----:B0-----:R0:W1:Y:S02]  /*6490*/  SYNCS.PHASECHK.TRANS64.TRYWAIT P0, [R9+URZ], R4 ;  /* 0x00000004090075a7 */ /* 0x001064000800017f */
[----:B-1----:R-:W-:Y:S05]  /*64a0*/  @!P0 NANOSLEEP.SYNCS 0x989680 ;  /* 0x009896800000895d */ /* 0x002fea0003900000 */
[----:B------:R-:W1:Y:S02]  /*64b0*/  @!P0 SYNCS.PHASECHK.TRANS64 P0, [R9+URZ], R4 ;  /* 0x00000004090085a7 */ /* 0x000e64000800007f */
[----:B-1----:R-:W-:Y:S05]  /*64c0*/  @!P0 BRA `(.L_x_121) ;  /* 0xfffffffc00f08947 */ /* 0x002fea000383ffff */
[----:B------:R-:W-:Y:S05]  /*64d0*/  BRA `(.L_x_144) ;  /* 0xfffffff400bc7947 */ /* 0x000fea000383ffff */
.L_x_122:
[----:B0-----:R0:W1:Y:S02]  /*64e0*/  SYNCS.PHASECHK.TRANS64.TRYWAIT P0, [R8+URZ], R5 ;  /* 0x00000005080075a7 */ /* 0x001064000800017f */
[----:B-1----:R-:W-:Y:S05]  /*64f0*/  @!P0 NANOSLEEP.SYNCS 0x989680 ;  /* 0x009896800000895d */ /* 0x002fea0003900000 */
[----:B------:R-:W1:Y:S02]  /*6500*/  @!P0 SYNCS.PHASECHK.TRANS64 P0, [R8+URZ], R5 ;  /* 0x00000005080085a7 */ /* 0x000e64000800007f */
[----:B-1----:R-:W-:Y:S05]  /*6510*/  @!P0 BRA `(.L_x_122) ;  /* 0xfffffffc00f08947 */ /* 0x002fea000383ffff */
[----:B------:R-:W-:Y:S05]  /*6520*/  BRA `(.L_x_145) ;  /* 0xfffffff400cc7947 */ /* 0x000fea000383ffff */
.L_x_123:
[----:B0-----:R0:W1:Y:S02]  /*6530*/  SYNCS.PHASECHK.TRANS64.TRYWAIT P0, [R9+URZ], R4 ;  /* 0x00000004090075a7 */ /* 0x001064000800017f */
[----:B-1----:R-:W-:Y:S05]  /*6540*/  @!P0 NANOSLEEP.SYNCS 0x989680 ;  /* 0x009896800000895d */ /* 0x002fea0003900000 */
[----:B------:R-:W1:Y:S02]  /*6550*/  @!P0 SYNCS.PHASECHK.TRANS64 P0, [R9+URZ], R4 ;  /* 0x00000004090085a7 */ /* 0x000e64000800007f */
[----:B-1----:R-:W-:Y:S05]  /*6560*/  @!P0 BRA `(.L_x_123) ;  /* 0xfffffffc00f08947 */ /* 0x002fea000383ffff */
[----:B------:R-:W-:Y:S05]  /*6570*/  BRA `(.L_x_146) ;  /* 0xfffffff400dc7947 */ /* 0x000fea000383ffff */
.L_x_124:
[----:B0-----:R0:W1:Y:S02]  /*6580*/  SYNCS.PHASECHK.TRANS64.TRYWAIT P0, [R8+URZ], R5 ;  /* 0x00000005080075a7 */ /* 0x001064000800017f */
[----:B-1----:R-:W-:Y:S05]  /*6590*/  @!P0 NANOSLEEP.SYNCS 0x989680 ;  /* 0x009896800000895d */ /* 0x002fea0003900000 */
[----:B------:R-:W1:Y:S02]  /*65a0*/  @!P0 SYNCS.PHASECHK.TRANS64 P0, [R8+URZ], R5 ;  /* 0x00000005080085a7 */ /* 0x000e64000800007f */
[----:B-1----:R-:W-:Y:S05]  /*65b0*/  @!P0 BRA `(.L_x_124) ;  /* 0xfffffffc00f08947 */ /* 0x002fea000383ffff */
[----:B------:R-:W-:Y:S05]  /*65c0*/  BRA `(.L_x_147) ;  /* 0xfffffff400ec7947 */ /* 0x000fea000383ffff */
.L_x_125:
[----:B0-----:R0:W1:Y:S02]  /*65d0*/  SYNCS.PHASECHK.TRANS64.TRYWAIT P0, [R9+URZ], R4 ;  /* 0x00000004090075a7 */ /* 0x001064000800017f */
[----:B-1----:R-:W-:Y:S05]  /*65e0*/  @!P0 NANOSLEEP.SYNCS 0x989680 ;  /* 0x009896800000895d */ /* 0x002fea0003900000 */
[----:B------:R-:W1:Y:S02]  /*65f0*/  @!P0 SYNCS.PHASECHK.TRANS64 P0, [R9+URZ], R4 ;  /* 0x00000004090085a7 */ /* 0x000e64000800007f */
[----:B-1----:R-:W-:Y:S05]  /*6600*/  @!P0 BRA `(.L_x_125) ;  /* 0xfffffffc00f08947 */ /* 0x002fea000383ffff */
[----:B------:R-:W-:Y:S05]  /*6610*/  BRA `(.L_x_148) ;  /* 0xfffffff400fc7947 */ /* 0x000fea000383ffff */
.L_x_126:
[----:B0-----:R0:W1:Y:S02]  /*6620*/  SYNCS.PHASECHK.TRANS64.TRYWAIT P0, [R8+URZ], R5 ;  /* 0x00000005080075a7 */ /* 0x001064000800017f */
[----:B-1----:R-:W-:Y:S05]  /*6630*/  @!P0 NANOSLEEP.SYNCS 0x989680 ;  /* 0x009896800000895d */ /* 0x002fea0003900000 */
[----:B------:R-:W1:Y:S02]  /*6640*/  @!P0 SYNCS.PHASECHK.TRANS64 P0, [R8+URZ], R5 ;  /* 0x00000005080085a7 */ /* 0x000e64000800007f */
[----:B-1----:R-:W-:Y:S05]  /*6650*/  @!P0 BRA `(.L_x_126) ;  /* 0xfffffffc00f08947 */ /* 0x002fea000383ffff */
[----:B------:R-:W-:Y:S05]  /*6660*/  BRA `(.L_x_149) ;  /* 0xfffffff8000c7947 */ /* 0x000fea000383ffff */
.L_x_127:
[----:B0-----:R0:W1:Y:S02]  /*6670*/  SYNCS.PHASECHK.TRANS64.TRYWAIT P0, [R9+URZ], R4 ;  /* 0x00000004090075a7 */ /* 0x001064000800017f */
[----:B-1----:R-:W-:Y:S05]  /*6680*/  @!P0 NANOSLEEP.SYNCS 0x989680 ;  /* 0x009896800000895d */ /* 0x002fea0003900000 */
[----:B------:R-:W1:Y:S02]  /*6690*/  @!P0 SYNCS.PHASECHK.TRANS64 P0, [R9+URZ], R4 ;  /* 0x00000004090085a7 */ /* 0x000e64000800007f */
[----:B-1----:R-:W-:Y:S05]  /*66a0*/  @!P0 BRA `(.L_x_127) ;  /* 0xfffffffc00f08947 */ /* 0x002fea000383ffff */
[----:B------:R-:W-:Y:S05]  /*66b0*/  BRA `(.L_x_150) ;  /* 0xfffffff8001c7947 */ /* 0x000fea000383ffff */
.L_x_128:
[----:B0-----:R0:W1:Y:S02]  /*66c0*/  SYNCS.PHASECHK.TRANS64.TRYWAIT P0, [R8+URZ], R5 ;  /* 0x00000005080075a7 */ /* 0x001064000800017f */
[----:B-1----:R-:W-:Y:S05]  /*66d0*/  @!P0 NANOSLEEP.SYNCS 0x989680 ;  /* 0x009896800000895d */ /* 0x002fea0003900000 */
[----:B------:R-:W1:Y:S02]  /*66e0*/  @!P0 SYNCS.PHASECHK.TRANS64 P0, [R8+URZ], R5 ;  /* 0x00000005080085a7 */ /* 0x000e64000800007f */
[----:B-1----:R-:W-:Y:S05]  /*66f0*/  @!P0 BRA `(.L_x_128) ;  /* 0xfffffffc00f08947 */ /* 0x002fea000383ffff */
[----:B------:R-:W-:Y:S05]  /*6700*/  BRA `(.L_x_151) ;  /* 0xfffffff8002c7947 */ /* 0x000fea000383ffff */
.L_x_129:
[----:B-1----:R1:W2:Y:S02]  /*6710*/  SYNCS.PHASECHK.TRANS64.TRYWAIT P0, [R11+URZ], R6 ;  /* 0x000000060b0075a7 */ /* 0x0022a4000800017f */
[----:B--2---:R-:W-:Y:S05]  /*6720*/  @!P0 NANOSLEEP.SYNCS 0x989680 ;  /* 0x009896800000895d */ /* 0x004fea0003900000 */
[----:B------:R-:W2:Y:S02]  /*6730*/  @!P0 SYNCS.PHASECHK.TRANS64 P0, [R11+URZ], R6 ;  /* 0x000000060b0085a7 */ /* 0x000ea4000800007f */
[----:B--2---:R-:W-:Y:S05]  /*6740*/  @!P0 BRA `(.L_x_129) ;  /* 0xfffffffc00f08947 */ /* 0x004fea000383ffff */
[----:B------:R-:W-:Y:S05]  /*6750*/  BRA `(.L_x_152) ;  /* 0xfffffff800347947 */ /* 0x000fea000383ffff */
.L_x_153:
[----:B------:R-:W-:-:S00]  /*6760*/  BRA `(.L_x_153) ;  /* 0xfffffffc00fc7947 */ /* 0x000fc0000383ffff */
[----:B------:R-:W-:-:S00]  /*6770*/  NOP ;  /* 0x0000000000007918 */ /* 0x000fc00000000000 */
        /* <DEDUP_REMOVED lines=8> */
.L_x_154:


//--------------------- .nv.global.init           --------------------------
	.section	.nv.global.init,"aw",@progbits
.nv.global.init:
	.type		$str$22,@object
	.size		$str$22,($str$23 - $str$22)
$str$22:
        /*0000*/ 	.byte	0x6b, 0x5f, 0x74, 0x69, 0x6c, 0x65, 0x5f, 0x63, 0x6f, 0x75, 0x6e, 0x74, 0x20, 0x3e, 0x3d, 0x20
        /*0010*/ 	.byte	0x31, 0x00
	.type		$str$23,@object
	.size		$str$23,(__unnamed_1 - $str$23)
$str$23:
        /*0012*/ 	.byte	0x2f, 0x74, 0x6d, 0x70, 0x2f, 0x63, 0x75, 0x74, 0x6c, 0x61, 0x73, 0x73, 0x5f, 0x73, 0x77, 0x65
        /*0022*/ 	.byte	0x65, 0x70, 0x5f, 0x73, 0x72, 0x63, 0x2f, 0x69, 0x6e, 0x63, 0x6c, 0x75, 0x64, 0x65, 0x2f, 0x63
        /*0032*/ 	.byte	0x75, 0x74, 0x6c, 0x61, 0x73, 0x73, 0x2f, 0x67, 0x65, 0x6d, 0x6d, 0x2f, 0x63, 0x6f, 0x6c, 0x6c
        /*0042*/ 	.byte	0x65, 0x63, 0x74, 0x69, 0x76, 0x65, 0x2f, 0x73, 0x6d, 0x39, 0x30, 0x5f, 0x6d, 0x6d, 0x61, 0x5f
        /*0052*/ 	.byte	0x74, 0x6d, 0x61, 0x5f, 0x67, 0x6d, 0x6d, 0x61, 0x5f, 0x73, 0x73, 0x5f, 0x77, 0x61, 0x72, 0x70
        /*0062*/ 	.byte	0x73, 0x70, 0x65, 0x63, 0x69, 0x61, 0x6c, 0x69, 0x7a, 0x65, 0x64, 0x2e, 0x68, 0x70, 0x70, 0x00
	.type		__unnamed_1,@object
	.size		__unnamed_1,(.L_0 - __unnamed_1)
__unnamed_1:
        /*0072*/ 	.byte	0x76, 0x6f, 0x69, 0x64, 0x20, 0x63, 0x75, 0x74, 0x6c, 0x61, 0x73, 0x73, 0x3a, 0x3a, 0x67, 0x65
        /* <DEDUP_REMOVED lines=179> */
        /*0bb2*/ 	.byte	0x74, 0x69, 0x74, 0x79, 0x5d, 0x00
.L_0:


//--------------------- .nv.shared._ZN7cutlass13device_kernelINS_4gemm6kernel13GemmUniversalIN4cute5tupleIJiiiiEEENS1_10collective13CollectiveMmaINS1_34MainloopSm90TmaGmmaWarpSpecializedILi14ENS5_IJNS4_1CILi1EEESB_SB_EEENS1_32KernelTmaWarpSpecializedPingpongEEENS5_IJNSA_ILi64EEESF_SF_EEENS_6half_tENS5_IJSB_llEEESH_NS5_IJlSB_lEEENS4_8TiledMMAINS4_8MMA_AtomIJNS4_4SM904GMMA25MMA_64x64x16_F32F16F16_SSILNSN_5MajorE1ELSP_0ELNSN_7ScaleInE1ELSQ_1EEEEEENS4_6LayoutISC_NS5_IJNSA_ILi0EEESU_SU_EEEEENS5_IJNS4_10UnderscoreESX_SX_EEEEENS4_13SM90_TMA_LOADENS4_14ComposedLayoutINS4_7SwizzleILi3ELi4ELi3EEENS4_18smem_ptr_flag_bitsILi16EEENST_INS5_IJSF_NSA_ILi8EEEEEENS5_IJSB_SF_EEEEEEEvNS4_8identityES10_NS11_IS13_S15_NST_INS5_IJS16_SF_EEENS5_IJSF_SB_EEEEEEEvS1B_EENS_8epilogue10collective6detail29Sm90TmaWarpSpecializedAdapterINS1I_15DefaultEpilogueISH_SJ_SJ_NS1H_6thread17LinearCombinationISH_Li1EffLNS1M_9ScaleType4KindE0ELNS_15FloatRoundStyleE2ESH_EENS1_15EpilogueDefaultEEEEEvvEEEEvNT_6ParamsE --------------------------
	.section	.nv.shared._ZN7cutlass13device_kernelINS_4gemm6kernel13GemmUniversalIN4cute5tupleIJiiiiEEENS1_10collective13CollectiveMmaINS1_34MainloopSm90TmaGmmaWarpSpecializedILi14ENS5_IJNS4_1CILi1EEESB_SB_EEENS1_32KernelTmaWarpSpecializedPingpongEEENS5_IJNSA_ILi64EEESF_SF_EEENS_6half_tENS5_IJSB_llEEESH_NS5_IJlSB_lEEENS4_8TiledMMAINS4_8MMA_AtomIJNS4_4SM904GMMA25MMA_64x64x16_F32F16F16_SSILNSN_5MajorE1ELSP_0ELNSN_7ScaleInE1ELSQ_1EEEEEENS4_6LayoutISC_NS5_IJNSA_ILi0EEESU_SU_EEEEENS5_IJNS4_10UnderscoreESX_SX_EEEEENS4_13SM90_TMA_LOADENS4_14ComposedLayoutINS4_7SwizzleILi3ELi4ELi3EEENS4_18smem_ptr_flag_bitsILi16EEENST_INS5_IJSF_NSA_ILi8EEEEEENS5_IJSB_SF_EEEEEEEvNS4_8identityES10_NS11_IS13_S15_NST_INS5_IJS16_SF_EEENS5_IJSF_SB_EEEEEEEvS1B_EENS_8epilogue10collective6detail29Sm90TmaWarpSpecializedAdapterINS1I_15DefaultEpilogueISH_SJ_SJ_NS1H_6thread17LinearCombinationISH_Li1EffLNS1M_9ScaleType4KindE0ELNS_15FloatRoundStyleE2ESH_EENS1_15EpilogueDefaultEEEEEvvEEEEvNT_6ParamsE,"aw",@nobits
	.sectionflags	@""
	.align	16
	.zero		1024


//--------------------- .nv.shared.reserved.0     --------------------------
	.section	.nv.shared.reserved.0,"aw",@nobits
	.weak		__nv_reservedSMEM_offset_0_alias
	.size		__nv_reservedSMEM_offset_0_alias, 0, 0
	.other		__nv_reservedSMEM_offset_0_alias,@"STO_CUDA_RESERVED_SHARED STV_DEFAULT"
__nv_reservedSMEM_offset_0_alias:
	.zero		0


//--------------------- .nv.global                --------------------------
	.section	.nv.global,"aw",@nobits
.nv.global:
	.type		_ZN40_INTERNAL_0d6e5a30_4_k_cu_26ad57cb_214764cute1_E,@object
	.size		_ZN40_INTERNAL_0d6e5a30_4_k_cu_26ad57cb_214764cute1_E,(_ZN40_INTERNAL_0d6e5a30_4_k_cu_26ad57cb_214764cuda3std3__45__cpo6cbeginE - _ZN40_INTERNAL_0d6e5a30_4_k_cu_26ad57cb_214764cute1_E)
_ZN40_INTERNAL_0d6e5a30_4_k_cu_26ad57cb_214764cute1_E:
	.zero		1
	.type		_ZN40_INTERNAL_0d6e5a30_4_k_cu_26ad57cb_214764cuda3std3__45__cpo6cbeginE,@object
	.size		_ZN40_INTERNAL_0d6e5a30_4_k_cu_26ad57cb_214764cuda3std3__45__cpo6cbeginE,(_ZN40_INTERNAL_0d6e5a30_4_k_cu_26ad57cb_214764cuda3std3__48in_placeE - _ZN40_INTERNAL_0d6e5a30_4_k_cu_26ad57cb_214764cuda3std3__45__cpo6cbeginE)
_ZN40_INTERNAL_0d6e5a30_4_k_cu_26ad57cb_214764cuda3std3__45__cpo6cbeginE:
	.zero		1
	.type		_ZN40_INTERNAL_0d6e5a30_4_k_cu_26ad57cb_214764cuda3std3__48in_placeE,@object
	.size		_ZN40_INTERNAL_0d6e5a30_4_k_cu_26ad57cb_214764cuda3std3__48in_placeE,(_ZN40_INTERNAL_0d6e5a30_4_k_cu_26ad57cb_214764cuda3std6ranges3__45__cpo9iter_moveE - _ZN40_INTERNAL_0d6e5a30_4_k_cu_26ad57cb_214764cuda3std3__48in_placeE)
_ZN40_INTERNAL_0d6e5a30_4_k_cu_26ad57cb_214764cuda3std3__48in_placeE:
	.zero		1
	.type		_ZN40_INTERNAL_0d6e5a30_4_k_cu_26ad57cb_214764cuda3std6ranges3__45__cpo9iter_moveE,@object
	.size		_ZN40_INTERNAL_0d6e5a30_4_k_cu_26ad57cb_214764cuda3std6ranges3__45__cpo9iter_moveE,(_ZN40_INTERNAL_0d6e5a30_4_k_cu_26ad57cb_214764cuda3std3__45__cpo5beginE - _ZN40_INTERNAL_0d6e5a30_4_k_cu_26ad57cb_214764cuda3std6ranges3__45__cpo9iter_moveE)
_ZN40_INTERNAL_0d6e5a30_4_k_cu_26ad57cb_214764cuda3std6ranges3__45__cpo9iter_moveE:
	.zero		1
	.type		_ZN40_INTERNAL_0d6e5a30_4_k_cu_26ad57cb_214764cuda3std3__45__cpo5beginE,@object
	.size		_ZN40_INTERNAL_0d6e5a30_4_k_cu_26ad57cb_214764cuda3std3__45__cpo5beginE,(_ZN40_INTERNAL_0d6e5a30_4_k_cu_26ad57cb_214764cuda3std3__442_GLOBAL__N__0d6e5a30_4_k_cu_26ad57cb_214766ignoreE - _ZN40_INTERNAL_0d6e5a30_4_k_cu_26ad57cb_214764cuda3std3__45__cpo5beginE)
_ZN40_INTERNAL_0d6e5a30_4_k_cu_26ad57cb_214764cuda3std3__45__cpo5beginE:
	.zero		1
	.type		_ZN40_INTERNAL_0d6e5a30_4_k_cu_26ad57cb_214764cuda3std3__442_GLOBAL__N__0d6e5a30_4_k_cu_26ad57cb_214766ignoreE,@object
	.size		_ZN40_INTERNAL_0d6e5a30_4_k_cu_26ad57cb_214764cuda3std3__442_GLOBAL__N__0d6e5a30_4_k_cu_26ad57cb_214766ignoreE,(_ZN40_INTERNAL_0d6e5a30_4_k_cu_26ad57cb_214764cute7productE - _ZN40_INTERNAL_0d6e5a30_4_k_cu_26ad57cb_214764cuda3std3__442_GLOBAL__N__0d6e5a30_4_k_cu_26ad57cb_214766ignoreE)
_ZN40_INTERNAL_0d6e5a30_4_k_cu_26ad57cb_214764cuda3std3__442_GLOBAL__N__0d6e5a30_4_k_cu_26ad57cb_214766ignoreE:
	.zero		1
	.type		_ZN40_INTERNAL_0d6e5a30_4_k_cu_26ad57cb_214764cute7productE,@object
	.size		_ZN40_INTERNAL_0d6e5a30_4_k_cu_26ad57cb_214764cute7productE,(_ZN40_INTERNAL_0d6e5a30_4_k_cu_26ad57cb_214764cuda3std3__45__cpo3endE - _ZN40_INTERNAL_0d6e5a30_4_k_cu_26ad57cb_214764cute7productE)
_ZN40_INTERNAL_0d6e5a30_4_k_cu_26ad57cb_214764cute7productE:
	.zero		1
	.type		_ZN40_INTERNAL_0d6e5a30_4_k_cu_26ad57cb_214764cuda3std3__45__cpo3endE,@object
	.size		_ZN40_INTERNAL_0d6e5a30_4_k_cu_26ad57cb_214764cuda3std3__45__cpo3endE,(_ZN40_INTERNAL_0d6e5a30_4_k_cu_26ad57cb_214764cuda3std3__419piecewise_constructE - _ZN40_INTERNAL_0d6e5a30_4_k_cu_26ad57cb_214764cuda3std3__45__cpo3endE)
_ZN40_INTERNAL_0d6e5a30_4_k_cu_26ad57cb_214764cuda3std3__45__cpo3endE:
	.zero		1
	.type		_ZN40_INTERNAL_0d6e5a30_4_k_cu_26ad57cb_214764cuda3std3__419piecewise_constructE,@object
	.size		_ZN40_INTERNAL_0d6e5a30_4_k_cu_26ad57cb_214764cuda3std3__419piecewise_constructE,(_ZN40_INTERNAL_0d6e5a30_4_k_cu_26ad57cb_214764cuda3std3__45__cpo4cendE - _ZN40_INTERNAL_0d6e5a30_4_k_cu_26ad57cb_214764cuda3std3__419piecewise_constructE)
_ZN40_INTERNAL_0d6e5a30_4_k_cu_26ad57cb_214764cuda3std3__419piecewise_constructE:
	.zero		1
	.type		_ZN40_INTERNAL_0d6e5a30_4_k_cu_26ad57cb_214764cuda3std3__45__cpo4cendE,@object
	.size		_ZN40_INTERNAL_0d6e5a30_4_k_cu_26ad57cb_214764cuda3std3__45__cpo4cendE,(_ZN40_INTERNAL_0d6e5a30_4_k_cu_26ad57cb_214764cuda3std6ranges3__45__cpo4swapE - _ZN40_INTERNAL_0d6e5a30_4_k_cu_26ad57cb_214764cuda3std3__45__cpo4cendE)
_ZN40_INTERNAL_0d6e5a30_4_k_cu_26ad57cb_214764cuda3std3__45__cpo4cendE:
	.zero		1
	.type		_ZN40_INTERNAL_0d6e5a30_4_k_cu_26ad57cb_214764cuda3std6ranges3__45__cpo4swapE,@object
	.size		_ZN40_INTERNAL_0d6e5a30_4_k_cu_26ad57cb_214764cuda3std6ranges3__45__cpo4swapE,(.L_8 - _ZN40_INTERNAL_0d6e5a30_4_k_cu_26ad57cb_214764cuda3std6ranges3__45__cpo4swapE)
_ZN40_INTERNAL_0d6e5a30_4_k_cu_26ad57cb_214764cuda3std6ranges3__45__cpo4swapE:
	.zero		1
.L_8:


//--------------------- .nv.constant0._ZN7cutlass13device_kernelINS_4gemm6kernel13GemmUniversalIN4cute5tupleIJiiiiEEENS1_10collective13CollectiveMmaINS1_34MainloopSm90TmaGmmaWarpSpecializedILi14ENS5_IJNS4_1CILi1EEESB_SB_EEENS1_32KernelTmaWarpSpecializedPingpongEEENS5_IJNSA_ILi64EEESF_SF_EEENS_6half_tENS5_IJSB_llEEESH_NS5_IJlSB_lEEENS4_8TiledMMAINS4_8MMA_AtomIJNS4_4SM904GMMA25MMA_64x64x16_F32F16F16_SSILNSN_5MajorE1ELSP_0ELNSN_7ScaleInE1ELSQ_1EEEEEENS4_6LayoutISC_NS5_IJNSA_ILi0EEESU_SU_EEEEENS5_IJNS4_10UnderscoreESX_SX_EEEEENS4_13SM90_TMA_LOADENS4_14ComposedLayoutINS4_7SwizzleILi3ELi4ELi3EEENS4_18smem_ptr_flag_bitsILi16EEENST_INS5_IJSF_NSA_ILi8EEEEEENS5_IJSB_SF_EEEEEEEvNS4_8identityES10_NS11_IS13_S15_NST_INS5_IJS16_SF_EEENS5_IJSF_SB_EEEEEEEvS1B_EENS_8epilogue10collective6detail29Sm90TmaWarpSpecializedAdapterINS1I_15DefaultEpilogueISH_SJ_SJ_NS1H_6thread17LinearCombinationISH_Li1EffLNS1M_9ScaleType4KindE0ELNS_15FloatRoundStyleE2ESH_EENS1_15EpilogueDefaultEEEEEvvEEEEvNT_6ParamsE --------------------------
	.section	.nv.constant0._ZN7cutlass13device_kernelINS_4gemm6kernel13GemmUniversalIN4cute5tupleIJiiiiEEENS1_10collective13CollectiveMmaINS1_34MainloopSm90TmaGmmaWarpSpecializedILi14ENS5_IJNS4_1CILi1EEESB_SB_EEENS1_32KernelTmaWarpSpecializedPingpongEEENS5_IJNSA_ILi64EEESF_SF_EEENS_6half_tENS5_IJSB_llEEESH_NS5_IJlSB_lEEENS4_8TiledMMAINS4_8MMA_AtomIJNS4_4SM904GMMA25MMA_64x64x16_F32F16F16_SSILNSN_5MajorE1ELSP_0ELNSN_7ScaleInE1ELSQ_1EEEEEENS4_6LayoutISC_NS5_IJNSA_ILi0EEESU_SU_EEEEENS5_IJNS4_10UnderscoreESX_SX_EEEEENS4_13SM90_TMA_LOADENS4_14ComposedLayoutINS4_7SwizzleILi3ELi4ELi3EEENS4_18smem_ptr_flag_bitsILi16EEENST_INS5_IJSF_NSA_ILi8EEEEEENS5_IJSB_SF_EEEEEEEvNS4_8identityES10_NS11_IS13_S15_NST_INS5_IJS16_SF_EEENS5_IJSF_SB_EEEEEEEvS1B_EENS_8epilogue10collective6detail29Sm90TmaWarpSpecializedAdapterINS1I_15DefaultEpilogueISH_SJ_SJ_NS1H_6thread17LinearCombinationISH_Li1EffLNS1M_9ScaleType4KindE0ELNS_15FloatRoundStyleE2ESH_EENS1_15EpilogueDefaultEEEEEvvEEEEvNT_6ParamsE,"a",@progbits
	.sectionflags	@""
	.align	4
.nv.constant0._ZN7cutlass13device_kernelINS_4gemm6kernel13GemmUniversalIN4cute5tupleIJiiiiEEENS1_10collective13CollectiveMmaINS1_34MainloopSm90TmaGmmaWarpSpecializedILi14ENS5_IJNS4_1CILi1EEESB_SB_EEENS1_32KernelTmaWarpSpecializedPingpongEEENS5_IJNSA_ILi64EEESF_SF_EEENS_6half_tENS5_IJSB_llEEESH_NS5_IJlSB_lEEENS4_8TiledMMAINS4_8MMA_AtomIJNS4_4SM904GMMA25MMA_64x64x16_F32F16F16_SSILNSN_5MajorE1ELSP_0ELNSN_7ScaleInE1ELSQ_1EEEEEENS4_6LayoutISC_NS5_IJNSA_ILi0EEESU_SU_EEEEENS5_IJNS4_10UnderscoreESX_SX_EEEEENS4_13SM90_TMA_LOADENS4_14ComposedLayoutINS4_7SwizzleILi3ELi4ELi3EEENS4_18smem_ptr_flag_bitsILi16EEENST_INS5_IJSF_NSA_ILi8EEEEEENS5_IJSB_SF_EEEEEEEvNS4_8identityES10_NS11_IS13_S15_NST_INS5_IJS16_SF_EEENS5_IJSF_SB_EEEEEEEvS1B_EENS_8epilogue10collective6detail29Sm90TmaWarpSpecializedAdapterINS1I_15DefaultEpilogueISH_SJ_SJ_NS1H_6thread17LinearCombinationISH_Li1EffLNS1M_9ScaleType4KindE0ELNS_15FloatRoundStyleE2ESH_EENS1_15EpilogueDefaultEEEEEvvEEEEvNT_6ParamsE:
	.zero		1664


//--------------------- SYMBOLS --------------------------

	.type		.nv.reservedSmem.offset0,@object
	.size		.nv.reservedSmem.offset0,0x4
	.type		__assertfail,@function
